// auto-generated by cutlass_sweep.gemm — config: {"arch": "sm_100", "cluster_m": 1, "cluster_n": 1, "dtype": "int8", "dtype_b": "int8", "layout": "tt", "stages": 0, "tile_k": 32, "tile_m": 64, "tile_n": 64}
#include "cutlass/cutlass.h"
#include "cutlass/gemm/collective/collective_builder.hpp"
#include "cutlass/gemm/device/gemm_universal_adapter.h"
#include "cutlass/gemm/kernel/gemm_universal.hpp"
#include "cutlass/epilogue/collective/collective_builder.hpp"

using ElemA = int8_t;
using ElemB = int8_t;
using ElemCD = int8_t;
using Acc  = int32_t;
using TileShape    = cute::Shape<cute::_64, cute::_64, cute::_32>;
using ClusterShape = cute::Shape<cute::_1, cute::_1, cute::_1>;

using CollectiveEpilogue = typename cutlass::epilogue::collective::CollectiveBuilder<
    cutlass::arch::Sm100, cutlass::arch::OpClassTensorOp,
    TileShape, ClusterShape,
    cutlass::epilogue::collective::EpilogueTileAuto,
    Acc, Acc,
    ElemCD, cutlass::layout::RowMajor, 128 / cutlass::sizeof_bits<ElemCD>::value,
    ElemCD, cutlass::layout::RowMajor, 128 / cutlass::sizeof_bits<ElemCD>::value,
    cutlass::epilogue::collective::EpilogueScheduleAuto
  >::CollectiveOp;

using CollectiveMainloop = typename cutlass::gemm::collective::CollectiveBuilder<
    cutlass::arch::Sm100, cutlass::arch::OpClassTensorOp,
    ElemA, cutlass::layout::ColumnMajor, 128 / cutlass::sizeof_bits<ElemA>::value,
    ElemB, cutlass::layout::ColumnMajor, 128 / cutlass::sizeof_bits<ElemB>::value,
    Acc,
    TileShape, ClusterShape,
    cutlass::gemm::collective::StageCountAutoCarveout<static_cast<int>(sizeof(typename CollectiveEpilogue::SharedStorage))>,
    cutlass::gemm::collective::KernelScheduleAuto
  >::CollectiveOp;

using GemmKernel = cutlass::gemm::kernel::GemmUniversal<
    cute::Shape<int,int,int,int>,
    CollectiveMainloop,
    CollectiveEpilogue
>;
using Gemm = cutlass::gemm::device::GemmUniversalAdapter<GemmKernel>;

// Force the device kernel symbol into the cubin without needing a host main.
auto* _anchor = &cutlass::device_kernel<GemmKernel>;


// ===== COMPILED SASS (sm_100a) =====

	.target	sm_100a

	.elftype	@"ET_EXEC"


//--------------------- .note.nv.tkinfo           --------------------------
	.section	.note.nv.tkinfo,"",@"SHT_NOTE"
	.sectionflags	@"SHF_NOTE_NV_TKINFO"
	.tkinfo
        /*0018*/ 	.word	0x00000002
        /*0030*/ 	.string	""
        /*0030*/ 	.string	"ptxas"
        /*0030*/ 	.string	"Cuda compilation tools, release 13.0, V13.0.88"
        /*0030*/ 	.string	"Build cuda_13.0.r13.0/compiler.36424714_0"
        /*0030*/ 	.string	"-arch sm_100a -m 64 "



//--------------------- .note.nv.cuinfo           --------------------------
	.section	.note.nv.cuinfo,"",@"SHT_NOTE"
	.sectionflags	@"SHF_NOTE_NV_CUINFO"
        /*0018*/ 	.short	0x0002
        /*001a*/ 	.short	0x0064
        /*001c*/ 	.short	0x0082
	.zero		2


//--------------------- .nv.info                  --------------------------
	.section	.nv.info,"",@"SHT_CUDA_INFO"
	.align	4


	//----- nvinfo : EIATTR_REGCOUNT
	.align		4
        /*0000*/ 	.byte	0x04, 0x2f
        /*0002*/ 	.short	(.L_19 - .L_18)
	.align		4
.L_18:
        /*0004*/ 	.word	index@(_ZN7cutlass13device_kernelINS_4gemm6kernel13GemmUniversalIN4cute5tupleIJiiiiEEENS1_10collective13CollectiveMmaINS1_35MainloopSm100TmaUmmaWarpSpecializedILi54ELi2ELi4ENS5_IJNS4_1CILi1EEESB_SB_EEEEENS5_IJNSA_ILi64EEESE_NSA_ILi32EEEEEEaNS5_IJSB_llEEEaNS5_IJlSB_lEEENS4_8TiledMMAINS4_8MMA_AtomIJNS4_15SM100_MMA_S8_SSIaaiLi64ELi64ELNS4_4UMMA5MajorE1ELSN_0ELNSM_8SaturateE0EEEEEENS4_6LayoutISC_NS5_IJNSA_ILi0EEESS_SS_EEEEENS5_IJNS4_10UnderscoreESV_SV_EEEEENS4_13SM90_TMA_LOADENS4_14ComposedLayoutINS4_7SwizzleILi2ELi4ELi3EEENS4_18smem_ptr_flag_bitsILi8EEENSR_INS5_IJSE_NSA_ILi8EEEEEENS5_IJSB_SE_EEEEEEEvNS4_8identityESY_NSZ_INS10_ILi1ELi4ELi3EEES13_NSR_INS5_IJS14_SF_EEENS5_IJSF_SB_EEEEEEEvS19_EENS_8epilogue10collective18CollectiveEpilogueINS1G_23Sm100TmaWarpSpecializedILi1ELi1ELi32ELb0ELb0EEEJSG_NS5_IJNSR_ISE_SB_EES1L_EEEaSI_aSI_NS1G_6fusion15FusionCallbacksIS1K_NS1N_17LinearCombinationIaiaiLNS_15FloatRoundStyleE2EEESG_S1M_JEEENS4_5SM1004TMEM4LOAD26SM100_TMEM_LOAD_16dp32b32xESY_NSZ_IS11_S13_NSR_INS5_IJS14_SE_EEENS5_IJSE_SB_EEEEEEENS4_39AutoVectorizingCopyWithAssumedAlignmentILi128EEENS4_14SM90_TMA_STOREES20_S22_S22_EEEvvEEEEvNT_6ParamsE)
        /*0008*/ 	.word	0x0000007b


	//----- nvinfo : EIATTR_FRAME_SIZE
	.align		4
.L_19:
        /*000c*/ 	.byte	0x04, 0x11
        /*000e*/ 	.short	(.L_21 - .L_20)
	.align		4
.L_20:
        /*0010*/ 	.word	index@($__internal_2_$__cuda_sm10x_tcgen05_guardrail_trap_unallocated_columns_being_dealloced)
        /*0014*/ 	.word	0x00000000


	//----- nvinfo : EIATTR_FRAME_SIZE
	.align		4
.L_21:
        /*0018*/ 	.byte	0x04, 0x11
        /*001a*/ 	.short	(.L_23 - .L_22)
	.align		4
.L_22:
        /*001c*/ 	.word	index@($__internal_1_$__cuda_sm10x_tcgen05_guardrail_trap_phase_invalid_during_alloc)
        /*0020*/ 	.word	0x00000000


	//----- nvinfo : EIATTR_FRAME_SIZE
	.align		4
.L_23:
        /*0024*/ 	.byte	0x04, 0x11
        /*0026*/ 	.short	(.L_25 - .L_24)
	.align		4
.L_24:
        /*0028*/ 	.word	index@($__internal_0_$__cuda_sm10x_tcgen05_guardrail_trap_col_being_dealloced_not_returned_by_alloc)
        /*002c*/ 	.word	0x00000000


	//----- nvinfo : EIATTR_FRAME_SIZE
	.align		4
.L_25:
        /*0030*/ 	.byte	0x04, 0x11
        /*0032*/ 	.short	(.L_27 - .L_26)
	.align		4
.L_26:
        /*0034*/ 	.word	index@(_ZN7cutlass13device_kernelINS_4gemm6kernel13GemmUniversalIN4cute5tupleIJiiiiEEENS1_10collective13CollectiveMmaINS1_35MainloopSm100TmaUmmaWarpSpecializedILi54ELi2ELi4ENS5_IJNS4_1CILi1EEESB_SB_EEEEENS5_IJNSA_ILi64EEESE_NSA_ILi32EEEEEEaNS5_IJSB_llEEEaNS5_IJlSB_lEEENS4_8TiledMMAINS4_8MMA_AtomIJNS4_15SM100_MMA_S8_SSIaaiLi64ELi64ELNS4_4UMMA5MajorE1ELSN_0ELNSM_8SaturateE0EEEEEENS4_6LayoutISC_NS5_IJNSA_ILi0EEESS_SS_EEEEENS5_IJNS4_10UnderscoreESV_SV_EEEEENS4_13SM90_TMA_LOADENS4_14ComposedLayoutINS4_7SwizzleILi2ELi4ELi3EEENS4_18smem_ptr_flag_bitsILi8EEENSR_INS5_IJSE_NSA_ILi8EEEEEENS5_IJSB_SE_EEEEEEEvNS4_8identityESY_NSZ_INS10_ILi1ELi4ELi3EEES13_NSR_INS5_IJS14_SF_EEENS5_IJSF_SB_EEEEEEEvS19_EENS_8epilogue10collective18CollectiveEpilogueINS1G_23Sm100TmaWarpSpecializedILi1ELi1ELi32ELb0ELb0EEEJSG_NS5_IJNSR_ISE_SB_EES1L_EEEaSI_aSI_NS1G_6fusion15FusionCallbacksIS1K_NS1N_17LinearCombinationIaiaiLNS_15FloatRoundStyleE2EEESG_S1M_JEEENS4_5SM1004TMEM4LOAD26SM100_TMEM_LOAD_16dp32b32xESY_NSZ_IS11_S13_NSR_INS5_IJS14_SE_EEENS5_IJSE_SB_EEEEEEENS4_39AutoVectorizingCopyWithAssumedAlignmentILi128EEENS4_14SM90_TMA_STOREES20_S22_S22_EEEvvEEEEvNT_6ParamsE)
        /*0038*/ 	.word	0x00000000


	//----- nvinfo : EIATTR_MIN_STACK_SIZE
	.align		4
.L_27:
        /*003c*/ 	.byte	0x04, 0x12
        /*003e*/ 	.short	(.L_29 - .L_28)
	.align		4
.L_28:
        /*0040*/ 	.word	index@(_ZN7cutlass13device_kernelINS_4gemm6kernel13GemmUniversalIN4cute5tupleIJiiiiEEENS1_10collective13CollectiveMmaINS1_35MainloopSm100TmaUmmaWarpSpecializedILi54ELi2ELi4ENS5_IJNS4_1CILi1EEESB_SB_EEEEENS5_IJNSA_ILi64EEESE_NSA_ILi32EEEEEEaNS5_IJSB_llEEEaNS5_IJlSB_lEEENS4_8TiledMMAINS4_8MMA_AtomIJNS4_15SM100_MMA_S8_SSIaaiLi64ELi64ELNS4_4UMMA5MajorE1ELSN_0ELNSM_8SaturateE0EEEEEENS4_6LayoutISC_NS5_IJNSA_ILi0EEESS_SS_EEEEENS5_IJNS4_10UnderscoreESV_SV_EEEEENS4_13SM90_TMA_LOADENS4_14ComposedLayoutINS4_7SwizzleILi2ELi4ELi3EEENS4_18smem_ptr_flag_bitsILi8EEENSR_INS5_IJSE_NSA_ILi8EEEEEENS5_IJSB_SE_EEEEEEEvNS4_8identityESY_NSZ_INS10_ILi1ELi4ELi3EEES13_NSR_INS5_IJS14_SF_EEENS5_IJSF_SB_EEEEEEEvS19_EENS_8epilogue10collective18CollectiveEpilogueINS1G_23Sm100TmaWarpSpecializedILi1ELi1ELi32ELb0ELb0EEEJSG_NS5_IJNSR_ISE_SB_EES1L_EEEaSI_aSI_NS1G_6fusion15FusionCallbacksIS1K_NS1N_17LinearCombinationIaiaiLNS_15FloatRoundStyleE2EEESG_S1M_JEEENS4_5SM1004TMEM4LOAD26SM100_TMEM_LOAD_16dp32b32xESY_NSZ_IS11_S13_NSR_INS5_IJS14_SE_EEENS5_IJSE_SB_EEEEEEENS4_39AutoVectorizingCopyWithAssumedAlignmentILi128EEENS4_14SM90_TMA_STOREES20_S22_S22_EEEvvEEEEvNT_6ParamsE)
        /*0044*/ 	.word	0x00000000
.L_29:


//--------------------- .nv.compat                --------------------------
	.section	.nv.compat,"",@"SHT_CUDA_COMPAT_INFO"
	.align	4
        /*0000*/ 	.byte	0x02, 0x09, 0x01, 0x00, 0x02, 0x02, 0x03, 0x00, 0x02, 0x05, 0x06, 0x00, 0x03, 0x07, 0x01, 0x01
        /*0010*/ 	.byte	0x02, 0x03, 0x01, 0x00, 0x02, 0x06, 0x01, 0x00, 0x04, 0x0b, 0x08, 0x00, 0x01, 0x00, 0x00, 0x00
        /*0020*/ 	.byte	0x00, 0x00, 0x00, 0x00


//--------------------- .nv.info._ZN7cutlass13device_kernelINS_4gemm6kernel13GemmUniversalIN4cute5tupleIJiiiiEEENS1_10collective13CollectiveMmaINS1_35MainloopSm100TmaUmmaWarpSpecializedILi54ELi2ELi4ENS5_IJNS4_1CILi1EEESB_SB_EEEEENS5_IJNSA_ILi64EEESE_NSA_ILi32EEEEEEaNS5_IJSB_llEEEaNS5_IJlSB_lEEENS4_8TiledMMAINS4_8MMA_AtomIJNS4_15SM100_MMA_S8_SSIaaiLi64ELi64ELNS4_4UMMA5MajorE1ELSN_0ELNSM_8SaturateE0EEEEEENS4_6LayoutISC_NS5_IJNSA_ILi0EEESS_SS_EEEEENS5_IJNS4_10UnderscoreESV_SV_EEEEENS4_13SM90_TMA_LOADENS4_14ComposedLayoutINS4_7SwizzleILi2ELi4ELi3EEENS4_18smem_ptr_flag_bitsILi8EEENSR_INS5_IJSE_NSA_ILi8EEEEEENS5_IJSB_SE_EEEEEEEvNS4_8identityESY_NSZ_INS10_ILi1ELi4ELi3EEES13_NSR_INS5_IJS14_SF_EEENS5_IJSF_SB_EEEEEEEvS19_EENS_8epilogue10collective18CollectiveEpilogueINS1G_23Sm100TmaWarpSpecializedILi1ELi1ELi32ELb0ELb0EEEJSG_NS5_IJNSR_ISE_SB_EES1L_EEEaSI_aSI_NS1G_6fusion15FusionCallbacksIS1K_NS1N_17LinearCombinationIaiaiLNS_15FloatRoundStyleE2EEESG_S1M_JEEENS4_5SM1004TMEM4LOAD26SM100_TMEM_LOAD_16dp32b32xESY_NSZ_IS11_S13_NSR_INS5_IJS14_SE_EEENS5_IJSE_SB_EEEEEEENS4_39AutoVectorizingCopyWithAssumedAlignmentILi128EEENS4_14SM90_TMA_STOREES20_S22_S22_EEEvvEEEEvNT_6ParamsE --------------------------
	.section	.nv.info._ZN7cutlass13device_kernelINS_4gemm6kernel13GemmUniversalIN4cute5tupleIJiiiiEEENS1_10collective13CollectiveMmaINS1_35MainloopSm100TmaUmmaWarpSpecializedILi54ELi2ELi4ENS5_IJNS4_1CILi1EEESB_SB_EEEEENS5_IJNSA_ILi64EEESE_NSA_ILi32EEEEEEaNS5_IJSB_llEEEaNS5_IJlSB_lEEENS4_8TiledMMAINS4_8MMA_AtomIJNS4_15SM100_MMA_S8_SSIaaiLi64ELi64ELNS4_4UMMA5MajorE1ELSN_0ELNSM_8SaturateE0EEEEEENS4_6LayoutISC_NS5_IJNSA_ILi0EEESS_SS_EEEEENS5_IJNS4_10UnderscoreESV_SV_EEEEENS4_13SM90_TMA_LOADENS4_14ComposedLayoutINS4_7SwizzleILi2ELi4ELi3EEENS4_18smem_ptr_flag_bitsILi8EEENSR_INS5_IJSE_NSA_ILi8EEEEEENS5_IJSB_SE_EEEEEEEvNS4_8identityESY_NSZ_INS10_ILi1ELi4ELi3EEES13_NSR_INS5_IJS14_SF_EEENS5_IJSF_SB_EEEEEEEvS19_EENS_8epilogue10collective18CollectiveEpilogueINS1G_23Sm100TmaWarpSpecializedILi1ELi1ELi32ELb0ELb0EEEJSG_NS5_IJNSR_ISE_SB_EES1L_EEEaSI_aSI_NS1G_6fusion15FusionCallbacksIS1K_NS1N_17LinearCombinationIaiaiLNS_15FloatRoundStyleE2EEESG_S1M_JEEENS4_5SM1004TMEM4LOAD26SM100_TMEM_LOAD_16dp32b32xESY_NSZ_IS11_S13_NSR_INS5_IJS14_SE_EEENS5_IJSE_SB_EEEEEEENS4_39AutoVectorizingCopyWithAssumedAlignmentILi128EEENS4_14SM90_TMA_STOREES20_S22_S22_EEEvvEEEEvNT_6ParamsE,"",@"SHT_CUDA_INFO"
	.sectionflags	@""
	.align	4


	//----- nvinfo : EIATTR_CUDA_API_VERSION
	.align		4
        /*0000*/ 	.byte	0x04, 0x37
        /*0002*/ 	.short	(.L_31 - .L_30)
.L_30:
        /*0004*/ 	.word	0x00000082


	//----- nvinfo : EIATTR_KPARAM_INFO
	.align		4
.L_31:
        /*0008*/ 	.byte	0x04, 0x17
        /*000a*/ 	.short	(.L_33 - .L_32)
.L_32:
        /*000c*/ 	.word	0x00000000
        /*0010*/ 	.short	0x0000
        /*0012*/ 	.short	0x0000
        /*0014*/ 	.byte	0x00, 0xf0, 0x01, 0x20


	//----- nvinfo : EIATTR_AT_ENTRY_FRAGMENTS
	.align		4
.L_33:
        /*0018*/ 	.byte	0x04, 0x4f
        /*001a*/ 	.short	(.L_35 - .L_34)


	//   ....[0]....
.L_34:
        /*001c*/ 	.word	0x00000006


	//----- nvinfo : EIATTR_RESERVED_SMEM_USED
	.align		4
.L_35:
        /*0020*/ 	.byte	0x01, 0x41
	.zero		2


	//----- nvinfo : EIATTR_SPARSE_MMA_MASK
	.align		4
        /*0024*/ 	.byte	0x03, 0x50
        /*0026*/ 	.short	0x0000


	//----- nvinfo : EIATTR_TCGEN05_1CTA_USED
	.align		4
        /*0028*/ 	.byte	0x01, 0x51
	.zero		2


	//----- nvinfo : EIATTR_MAXREG_COUNT
	.align		4
        /*002c*/ 	.byte	0x03, 0x1b
        /*002e*/ 	.short	0x00ff


	//----- nvinfo : EIATTR_NUM_BARRIERS
	.align		4
        /*0030*/ 	.byte	0x02, 0x4c
        /*0032*/ 	.byte	0x07
	.zero		1


	//----- nvinfo : EIATTR_EXTERNS
	.align		4
        /*0034*/ 	.byte	0x04, 0x0f
        /*0036*/ 	.short	(.L_37 - .L_36)


	//   ....[0]....
	.align		4
.L_36:
        /*0038*/ 	.word	index@(__assertfail)


	//----- nvinfo : EIATTR_MERCURY_ISA_VERSION
	.align		4
.L_37:
        /*003c*/ 	.byte	0x03, 0x5f
        /*003e*/ 	.short	0x0101


	//----- nvinfo : EIATTR_INT_WARP_WIDE_INSTR_OFFSETS
	.align		4
        /*0040*/ 	.byte	0x04, 0x31
        /*0042*/ 	.short	(.L_39 - .L_38)


	//   ....[0]....
.L_38:
        /*0044*/ 	.word	0x000023d0


	//   ....[1]....
        /*0048*/ 	.word	0x00005950


	//   ....[2]....
        /*004c*/ 	.word	0x00005970


	//   ....[3]....
        /*0050*/ 	.word	0x000059a0


	//   ....[4]....
        /*0054*/ 	.word	0x000063b0


	//   ....[5]....
        /*0058*/ 	.word	0x000064a0


	//----- nvinfo : EIATTR_COOP_GROUP_MASK_REGIDS
	.align		4
.L_39:
        /*005c*/ 	.byte	0x04, 0x29
        /*005e*/ 	.short	(.L_41 - .L_40)


	//   ....[0]....
.L_40:
        /*0060*/ 	.word	0xffffffff


	//   ....[1]....
        /*0064*/ 	.word	0xffffffff


	//   ....[2]....
        /*0068*/ 	.word	0xffffffff


	//   ....[3]....
        /*006c*/ 	.word	0xffffffff


	//   ....[4]....
        /*0070*/ 	.word	0xffffffff


	//   ....[5]....
        /*0074*/ 	.word	0xffffffff


	//   ....[6]....
        /*0078*/ 	.word	0xffffffff


	//   ....[7]....
        /*007c*/ 	.word	0xffffffff


	//   ....[8]....
        /*0080*/ 	.word	0xffffffff


	//   ....[9]....
        /*0084*/ 	.word	0xffffffff


	//   ....[10]....
        /*0088*/ 	.word	0xffffffff


	//   ....[11]....
        /*008c*/ 	.word	0xffffffff


	//   ....[12]....
        /*0090*/ 	.word	0xffffffff


	//----- nvinfo : EIATTR_COOP_GROUP_INSTR_OFFSETS
	.align		4
.L_41:
        /*0094*/ 	.byte	0x04, 0x28
        /*0096*/ 	.short	(.L_43 - .L_42)


	//   ....[0]....
.L_42:
        /*0098*/ 	.word	0x00000090


	//   ....[1]....
        /*009c*/ 	.word	0x000004d0


	//   ....[2]....
        /*00a0*/ 	.word	0x00000cb0


	//   ....[3]....
        /*00a4*/ 	.word	0x00000df0


	//   ....[4]....
        /*00a8*/ 	.word	0x00000ef0


	//   ....[5]....
        /*00ac*/ 	.word	0x00001060


	//   ....[6]....
        /*00b0*/ 	.word	0x00001200


	//   ....[7]....
        /*00b4*/ 	.word	0x000022b0


	//   ....[8]....
        /*00b8*/ 	.word	0x00004cb0


	//   ....[9]....
        /*00bc*/ 	.word	0x00004ec0


	//   ....[10]....
        /*00c0*/ 	.word	0x00004ef0


	//   ....[11]....
        /*00c4*/ 	.word	0x00005830


	//   ....[12]....
        /*00c8*/ 	.word	0x00005a60


	//----- nvinfo : EIATTR_VRC_CTA_INIT_COUNT
	.align		4
.L_43:
        /*00cc*/ 	.byte	0x02, 0x4a
        /*00ce*/ 	.byte	0x80
	.zero		1


	//----- nvinfo : EIATTR_SYSCALL_OFFSETS
	.align		4
        /*00d0*/ 	.byte	0x04, 0x46
        /*00d2*/ 	.short	(.L_45 - .L_44)


	//   ....[0]....
.L_44:
        /*00d4*/ 	.word	0x00006ec0


	//   ....[1]....
        /*00d8*/ 	.word	0x00007000


	//   ....[2]....
        /*00dc*/ 	.word	0x00007760


	//----- nvinfo : EIATTR_MBARRIER_INSTR_OFFSETS
	.align		4
.L_45:
        /*00e0*/ 	.byte	0x04, 0x39
        /*00e2*/ 	.short	(.L_47 - .L_46)


	//   ....[0]....
.L_46:
        /*00e4*/ 	.word	0x000005d0
        /*00e8*/ 	.word	0x000000ff
        /*00ec*/ 	.word	0x00000000
        /*00f0*/ 	.short	0x0100
        /*00f2*/ 	.byte	0x05
	.zero		1


	//   ....[1]....
        /*00f4*/ 	.word	0x000005e0
        /*00f8*/ 	.word	0x000000ff
        /*00fc*/ 	.word	0x000001b0
        /*0100*/ 	.short	0x0100
        /*0102*/ 	.byte	0x05
	.zero		1


	//   ....[2]....
        /*0104*/ 	.word	0x000005f0
        /*0108*/ 	.word	0x000000ff
        /*010c*/ 	.word	0x00000008
        /*0110*/ 	.short	0x0100
        /*0112*/ 	.byte	0x05
	.zero		1


	//   ....[3]....
        /*0114*/ 	.word	0x00000600
        /*0118*/ 	.word	0x000000ff
        /*011c*/ 	.word	0x000001b8
        /*0120*/ 	.short	0x0100
        /*0122*/ 	.byte	0x05
	.zero		1


	//   ....[4]....
        /*0124*/ 	.word	0x00000610
        /*0128*/ 	.word	0x000000ff
        /*012c*/ 	.word	0x00000010
        /*0130*/ 	.short	0x0100
        /*0132*/ 	.byte	0x05
	.zero		1


	//   ....[5]....
        /*0134*/ 	.word	0x00000620
        /*0138*/ 	.word	0x000000ff
        /*013c*/ 	.word	0x000001c0
        /*0140*/ 	.short	0x0100
        /*0142*/ 	.byte	0x05
	.zero		1


	//   ....[6]....
        /*0144*/ 	.word	0x00000630
        /*0148*/ 	.word	0x000000ff
        /*014c*/ 	.word	0x00000018
        /*0150*/ 	.short	0x0100
        /*0152*/ 	.byte	0x05
	.zero		1


	//   ....[7]....
        /*0154*/ 	.word	0x00000640
        /*0158*/ 	.word	0x000000ff
        /*015c*/ 	.word	0x000001c8
        /*0160*/ 	.short	0x0100
        /*0162*/ 	.byte	0x05
	.zero		1


	//   ....[8]....
        /*0164*/ 	.word	0x00000650
        /*0168*/ 	.word	0x000000ff
        /*016c*/ 	.word	0x00000020
        /*0170*/ 	.short	0x0100
        /*0172*/ 	.byte	0x05
	.zero		1


	//   ....[9]....
        /*0174*/ 	.word	0x00000660
        /*0178*/ 	.word	0x000000ff
        /*017c*/ 	.word	0x000001d0
        /*0180*/ 	.short	0x0100
        /*0182*/ 	.byte	0x05
	.zero		1


	//   ....[10]....
        /*0184*/ 	.word	0x00000670
        /*0188*/ 	.word	0x000000ff
        /*018c*/ 	.word	0x00000028
        /*0190*/ 	.short	0x0100
        /*0192*/ 	.byte	0x05
	.zero		1


	//   ....[11]....
        /*0194*/ 	.word	0x00000680
        /*0198*/ 	.word	0x000000ff
        /*019c*/ 	.word	0x000001d8
        /*01a0*/ 	.short	0x0100
        /*01a2*/ 	.byte	0x05
	.zero		1


	//   ....[12]....
        /*01a4*/ 	.word	0x00000690
        /*01a8*/ 	.word	0x000000ff
        /*01ac*/ 	.word	0x00000030
        /*01b0*/ 	.short	0x0100
        /*01b2*/ 	.byte	0x05
	.zero		1


	//   ....[13]....
        /*01b4*/ 	.word	0x000006a0
        /*01b8*/ 	.word	0x000000ff
        /*01bc*/ 	.word	0x000001e0
        /*01c0*/ 	.short	0x0100
        /*01c2*/ 	.byte	0x05
	.zero		1


	//   ....[14]....
        /*01c4*/ 	.word	0x000006b0
        /*01c8*/ 	.word	0x000000ff
        /*01cc*/ 	.word	0x00000038
        /*01d0*/ 	.short	0x0100
        /*01d2*/ 	.byte	0x05
	.zero		1


	//   ....[15]....
        /*01d4*/ 	.word	0x000006c0
        /*01d8*/ 	.word	0x000000ff
        /*01dc*/ 	.word	0x000001e8
        /*01e0*/ 	.short	0x0100
        /*01e2*/ 	.byte	0x05
	.zero		1


	//   ....[16]....
        /*01e4*/ 	.word	0x000006d0
        /*01e8*/ 	.word	0x000000ff
        /*01ec*/ 	.word	0x00000040
        /*01f0*/ 	.short	0x0100
        /*01f2*/ 	.byte	0x05
	.zero		1


	//   ....[17]....
        /*01f4*/ 	.word	0x000006e0
        /*01f8*/ 	.word	0x000000ff
        /*01fc*/ 	.word	0x000001f0
        /*0200*/ 	.short	0x0100
        /*0202*/ 	.byte	0x05
	.zero		1


	//   ....[18]....
        /*0204*/ 	.word	0x000006f0
        /*0208*/ 	.word	0x000000ff
        /*020c*/ 	.word	0x00000048
        /*0210*/ 	.short	0x0100
        /*0212*/ 	.byte	0x05
	.zero		1


	//   ....[19]....
        /*0214*/ 	.word	0x00000700
        /*0218*/ 	.word	0x000000ff
        /*021c*/ 	.word	0x000001f8
        /*0220*/ 	.short	0x0100
        /*0222*/ 	.byte	0x05
	.zero		1


	//   ....[20]....
        /*0224*/ 	.word	0x00000710
        /*0228*/ 	.word	0x000000ff
        /*022c*/ 	.word	0x00000050
        /*0230*/ 	.short	0x0100
        /*0232*/ 	.byte	0x05
	.zero		1


	//   ....[21]....
        /*0234*/ 	.word	0x00000720
        /*0238*/ 	.word	0x000000ff
        /*023c*/ 	.word	0x00000200
        /*0240*/ 	.short	0x0100
        /*0242*/ 	.byte	0x05
	.zero		1


	//   ....[22]....
        /*0244*/ 	.word	0x00000730
        /*0248*/ 	.word	0x000000ff
        /*024c*/ 	.word	0x00000058
        /*0250*/ 	.short	0x0100
        /*0252*/ 	.byte	0x05
	.zero		1


	//   ....[23]....
        /*0254*/ 	.word	0x00000740
        /*0258*/ 	.word	0x000000ff
        /*025c*/ 	.word	0x00000208
        /*0260*/ 	.short	0x0100
        /*0262*/ 	.byte	0x05
	.zero		1


	//   ....[24]....
        /*0264*/ 	.word	0x00000750
        /*0268*/ 	.word	0x000000ff
        /*026c*/ 	.word	0x00000060
        /*0270*/ 	.short	0x0100
        /*0272*/ 	.byte	0x05
	.zero		1


	//   ....[25]....
        /*0274*/ 	.word	0x00000760
        /*0278*/ 	.word	0x000000ff
        /*027c*/ 	.word	0x00000210
        /*0280*/ 	.short	0x0100
        /*0282*/ 	.byte	0x05
	.zero		1


	//   ....[26]....
        /*0284*/ 	.word	0x00000770
        /*0288*/ 	.word	0x000000ff
        /*028c*/ 	.word	0x00000068
        /*0290*/ 	.short	0x0100
        /*0292*/ 	.byte	0x05
	.zero		1


	//   ....[27]....
        /*0294*/ 	.word	0x00000780
        /*0298*/ 	.word	0x000000ff
        /*029c*/ 	.word	0x00000218
        /*02a0*/ 	.short	0x0100
        /*02a2*/ 	.byte	0x05
	.zero		1


	//   ....[28]....
        /*02a4*/ 	.word	0x00000790
        /*02a8*/ 	.word	0x000000ff
        /*02ac*/ 	.word	0x00000070
        /*02b0*/ 	.short	0x0100
        /*02b2*/ 	.byte	0x05
	.zero		1


	//   ....[29]....
        /*02b4*/ 	.word	0x000007a0
        /*02b8*/ 	.word	0x000000ff
        /*02bc*/ 	.word	0x00000220
        /*02c0*/ 	.short	0x0100
        /*02c2*/ 	.byte	0x05
	.zero		1


	//   ....[30]....
        /*02c4*/ 	.word	0x000007b0
        /*02c8*/ 	.word	0x000000ff
        /*02cc*/ 	.word	0x00000078
        /*02d0*/ 	.short	0x0100
        /*02d2*/ 	.byte	0x05
	.zero		1


	//   ....[31]....
        /*02d4*/ 	.word	0x000007c0
        /*02d8*/ 	.word	0x000000ff
        /*02dc*/ 	.word	0x00000228
        /*02e0*/ 	.short	0x0100
        /*02e2*/ 	.byte	0x05
	.zero		1


	//   ....[32]....
        /*02e4*/ 	.word	0x000007d0
        /*02e8*/ 	.word	0x000000ff
        /*02ec*/ 	.word	0x00000080
        /*02f0*/ 	.short	0x0100
        /*02f2*/ 	.byte	0x05
	.zero		1


	//   ....[33]....
        /*02f4*/ 	.word	0x000007e0
        /*02f8*/ 	.word	0x000000ff
        /*02fc*/ 	.word	0x00000230
        /*0300*/ 	.short	0x0100
        /*0302*/ 	.byte	0x05
	.zero		1


	//   ....[34]....
        /*0304*/ 	.word	0x000007f0
        /*0308*/ 	.word	0x000000ff
        /*030c*/ 	.word	0x00000088
        /*0310*/ 	.short	0x0100
        /*0312*/ 	.byte	0x05
	.zero		1


	//   ....[35]....
        /*0314*/ 	.word	0x00000800
        /*0318*/ 	.word	0x000000ff
        /*031c*/ 	.word	0x00000238
        /*0320*/ 	.short	0x0100
        /*0322*/ 	.byte	0x05
	.zero		1


	//   ....[36]....
        /*0324*/ 	.word	0x00000810
        /*0328*/ 	.word	0x000000ff
        /*032c*/ 	.word	0x00000090
        /*0330*/ 	.short	0x0100
        /*0332*/ 	.byte	0x05
	.zero		1


	//   ....[37]....
        /*0334*/ 	.word	0x00000820
        /*0338*/ 	.word	0x000000ff
        /*033c*/ 	.word	0x00000240
        /*0340*/ 	.short	0x0100
        /*0342*/ 	.byte	0x05
	.zero		1


	//   ....[38]....
        /*0344*/ 	.word	0x00000830
        /*0348*/ 	.word	0x000000ff
        /*034c*/ 	.word	0x00000098
        /*0350*/ 	.short	0x0100
        /*0352*/ 	.byte	0x05
	.zero		1


	//   ....[39]....
        /*0354*/ 	.word	0x00000840
        /*0358*/ 	.word	0x000000ff
        /*035c*/ 	.word	0x00000248
        /*0360*/ 	.short	0x0100
        /*0362*/ 	.byte	0x05
	.zero		1


	//   ....[40]....
        /*0364*/ 	.word	0x00000850
        /*0368*/ 	.word	0x000000ff
        /*036c*/ 	.word	0x000000a0
        /*0370*/ 	.short	0x0100
        /*0372*/ 	.byte	0x05
	.zero		1


	//   ....[41]....
        /*0374*/ 	.word	0x00000860
        /*0378*/ 	.word	0x000000ff
        /*037c*/ 	.word	0x00000250
        /*0380*/ 	.short	0x0100
        /*0382*/ 	.byte	0x05
	.zero		1


	//   ....[42]....
        /*0384*/ 	.word	0x00000870
        /*0388*/ 	.word	0x000000ff
        /*038c*/ 	.word	0x000000a8
        /*0390*/ 	.short	0x0100
        /*0392*/ 	.byte	0x05
	.zero		1


	//   ....[43]....
        /*0394*/ 	.word	0x00000880
        /*0398*/ 	.word	0x000000ff
        /*039c*/ 	.word	0x00000258
        /*03a0*/ 	.short	0x0100
        /*03a2*/ 	.byte	0x05
	.zero		1


	//   ....[44]....
        /*03a4*/ 	.word	0x00000890
        /*03a8*/ 	.word	0x000000ff
        /*03ac*/ 	.word	0x000000b0
        /*03b0*/ 	.short	0x0100
        /*03b2*/ 	.byte	0x05
	.zero		1


	//   ....[45]....
        /*03b4*/ 	.word	0x000008a0
        /*03b8*/ 	.word	0x000000ff
        /*03bc*/ 	.word	0x00000260
        /*03c0*/ 	.short	0x0100
        /*03c2*/ 	.byte	0x05
	.zero		1


	//   ....[46]....
        /*03c4*/ 	.word	0x000008b0
        /*03c8*/ 	.word	0x000000ff
        /*03cc*/ 	.word	0x000000b8
        /*03d0*/ 	.short	0x0100
        /*03d2*/ 	.byte	0x05
	.zero		1


	//   ....[47]....
        /*03d4*/ 	.word	0x000008c0
        /*03d8*/ 	.word	0x000000ff
        /*03dc*/ 	.word	0x00000268
        /*03e0*/ 	.short	0x0100
        /*03e2*/ 	.byte	0x05
	.zero		1


	//   ....[48]....
        /*03e4*/ 	.word	0x000008d0
        /*03e8*/ 	.word	0x000000ff
        /*03ec*/ 	.word	0x000000c0
        /*03f0*/ 	.short	0x0100
        /*03f2*/ 	.byte	0x05
	.zero		1


	//   ....[49]....
        /*03f4*/ 	.word	0x000008e0
        /*03f8*/ 	.word	0x000000ff
        /*03fc*/ 	.word	0x00000270
        /*0400*/ 	.short	0x0100
        /*0402*/ 	.byte	0x05
	.zero		1


	//   ....[50]....
        /*0404*/ 	.word	0x000008f0
        /*0408*/ 	.word	0x000000ff
        /*040c*/ 	.word	0x000000c8
        /*0410*/ 	.short	0x0100
        /*0412*/ 	.byte	0x05
	.zero		1


	//   ....[51]....
        /*0414*/ 	.word	0x00000900
        /*0418*/ 	.word	0x000000ff
        /*041c*/ 	.word	0x00000278
        /*0420*/ 	.short	0x0100
        /*0422*/ 	.byte	0x05
	.zero		1


	//   ....[52]....
        /*0424*/ 	.word	0x00000910
        /*0428*/ 	.word	0x000000ff
        /*042c*/ 	.word	0x000000d0
        /*0430*/ 	.short	0x0100
        /*0432*/ 	.byte	0x05
	.zero		1


	//   ....[53]....
        /*0434*/ 	.word	0x00000920
        /*0438*/ 	.word	0x000000ff
        /*043c*/ 	.word	0x00000280
        /*0440*/ 	.short	0x0100
        /*0442*/ 	.byte	0x05
	.zero		1


	//   ....[54]....
        /*0444*/ 	.word	0x00000930
        /*0448*/ 	.word	0x000000ff
        /*044c*/ 	.word	0x000000d8
        /*0450*/ 	.short	0x0100
        /*0452*/ 	.byte	0x05
	.zero		1


	//   ....[55]....
        /*0454*/ 	.word	0x00000940
        /*0458*/ 	.word	0x000000ff
        /*045c*/ 	.word	0x00000288
        /*0460*/ 	.short	0x0100
        /*0462*/ 	.byte	0x05
	.zero		1


	//   ....[56]....
        /*0464*/ 	.word	0x00000950
        /*0468*/ 	.word	0x000000ff
        /*046c*/ 	.word	0x000000e0
        /*0470*/ 	.short	0x0100
        /*0472*/ 	.byte	0x05
	.zero		1


	//   ....[57]....
        /*0474*/ 	.word	0x00000960
        /*0478*/ 	.word	0x000000ff
        /*047c*/ 	.word	0x00000290
        /*0480*/ 	.short	0x0100
        /*0482*/ 	.byte	0x05
	.zero		1


	//   ....[58]....
        /*0484*/ 	.word	0x00000970
        /*0488*/ 	.word	0x000000ff
        /*048c*/ 	.word	0x000000e8
        /*0490*/ 	.short	0x0100
        /*0492*/ 	.byte	0x05
	.zero		1


	//   ....[59]....
        /*0494*/ 	.word	0x00000980
        /*0498*/ 	.word	0x000000ff
        /*049c*/ 	.word	0x00000298
        /*04a0*/ 	.short	0x0100
        /*04a2*/ 	.byte	0x05
	.zero		1


	//   ....[60]....
        /*04a4*/ 	.word	0x00000990
        /*04a8*/ 	.word	0x000000ff
        /*04ac*/ 	.word	0x000000f0
        /*04b0*/ 	.short	0x0100
        /*04b2*/ 	.byte	0x05
	.zero		1


	//   ....[61]....
        /*04b4*/ 	.word	0x000009a0
        /*04b8*/ 	.word	0x000000ff
        /*04bc*/ 	.word	0x000002a0
        /*04c0*/ 	.short	0x0100
        /*04c2*/ 	.byte	0x05
	.zero		1


	//   ....[62]....
        /*04c4*/ 	.word	0x000009b0
        /*04c8*/ 	.word	0x000000ff
        /*04cc*/ 	.word	0x000000f8
        /*04d0*/ 	.short	0x0100
        /*04d2*/ 	.byte	0x05
	.zero		1


	//   ....[63]....
        /*04d4*/ 	.word	0x000009c0
        /*04d8*/ 	.word	0x000000ff
        /*04dc*/ 	.word	0x000002a8
        /*04e0*/ 	.short	0x0100
        /*04e2*/ 	.byte	0x05
	.zero		1


	//   ....[64]....
        /*04e4*/ 	.word	0x000009d0
        /*04e8*/ 	.word	0x000000ff
        /*04ec*/ 	.word	0x00000100
        /*04f0*/ 	.short	0x0100
        /*04f2*/ 	.byte	0x05
	.zero		1


	//   ....[65]....
        /*04f4*/ 	.word	0x000009e0
        /*04f8*/ 	.word	0x000000ff
        /*04fc*/ 	.word	0x000002b0
        /*0500*/ 	.short	0x0100
        /*0502*/ 	.byte	0x05
	.zero		1


	//   ....[66]....
        /*0504*/ 	.word	0x000009f0
        /*0508*/ 	.word	0x000000ff
        /*050c*/ 	.word	0x00000108
        /*0510*/ 	.short	0x0100
        /*0512*/ 	.byte	0x05
	.zero		1


	//   ....[67]....
        /*0514*/ 	.word	0x00000a00
        /*0518*/ 	.word	0x000000ff
        /*051c*/ 	.word	0x000002b8
        /*0520*/ 	.short	0x0100
        /*0522*/ 	.byte	0x05
	.zero		1


	//   ....[68]....
        /*0524*/ 	.word	0x00000a10
        /*0528*/ 	.word	0x000000ff
        /*052c*/ 	.word	0x00000110
        /*0530*/ 	.short	0x0100
        /*0532*/ 	.byte	0x05
	.zero		1


	//   ....[69]....
        /*0534*/ 	.word	0x00000a20
        /*0538*/ 	.word	0x000000ff
        /*053c*/ 	.word	0x000002c0
        /*0540*/ 	.short	0x0100
        /*0542*/ 	.byte	0x05
	.zero		1


	//   ....[70]....
        /*0544*/ 	.word	0x00000a30
        /*0548*/ 	.word	0x000000ff
        /*054c*/ 	.word	0x00000118
        /*0550*/ 	.short	0x0100
        /*0552*/ 	.byte	0x05
	.zero		1


	//   ....[71]....
        /*0554*/ 	.word	0x00000a40
        /*0558*/ 	.word	0x000000ff
        /*055c*/ 	.word	0x000002c8
        /*0560*/ 	.short	0x0100
        /*0562*/ 	.byte	0x05
	.zero		1


	//   ....[72]....
        /*0564*/ 	.word	0x00000a50
        /*0568*/ 	.word	0x000000ff
        /*056c*/ 	.word	0x00000120
        /*0570*/ 	.short	0x0100
        /*0572*/ 	.byte	0x05
	.zero		1


	//   ....[73]....
        /*0574*/ 	.word	0x00000a60
        /*0578*/ 	.word	0x000000ff
        /*057c*/ 	.word	0x000002d0
        /*0580*/ 	.short	0x0100
        /*0582*/ 	.byte	0x05
	.zero		1


	//   ....[74]....
        /*0584*/ 	.word	0x00000a70
        /*0588*/ 	.word	0x000000ff
        /*058c*/ 	.word	0x00000128
        /*0590*/ 	.short	0x0100
        /*0592*/ 	.byte	0x05
	.zero		1


	//   ....[75]....
        /*0594*/ 	.word	0x00000a80
        /*0598*/ 	.word	0x000000ff
        /*059c*/ 	.word	0x000002d8
        /*05a0*/ 	.short	0x0100
        /*05a2*/ 	.byte	0x05
	.zero		1


	//   ....[76]....
        /*05a4*/ 	.word	0x00000a90
        /*05a8*/ 	.word	0x000000ff
        /*05ac*/ 	.word	0x00000130
        /*05b0*/ 	.short	0x0100
        /*05b2*/ 	.byte	0x05
	.zero		1


	//   ....[77]....
        /*05b4*/ 	.word	0x00000aa0
        /*05b8*/ 	.word	0x000000ff
        /*05bc*/ 	.word	0x000002e0
        /*05c0*/ 	.short	0x0100
        /*05c2*/ 	.byte	0x05
	.zero		1


	//   ....[78]....
        /*05c4*/ 	.word	0x00000ab0
        /*05c8*/ 	.word	0x000000ff
        /*05cc*/ 	.word	0x00000138
        /*05d0*/ 	.short	0x0100
        /*05d2*/ 	.byte	0x05
	.zero		1


	//   ....[79]....
        /*05d4*/ 	.word	0x00000ac0
        /*05d8*/ 	.word	0x000000ff
        /*05dc*/ 	.word	0x000002e8
        /*05e0*/ 	.short	0x0100
        /*05e2*/ 	.byte	0x05
	.zero		1


	//   ....[80]....
        /*05e4*/ 	.word	0x00000ad0
        /*05e8*/ 	.word	0x000000ff
        /*05ec*/ 	.word	0x00000140
        /*05f0*/ 	.short	0x0100
        /*05f2*/ 	.byte	0x05
	.zero		1


	//   ....[81]....
        /*05f4*/ 	.word	0x00000ae0
        /*05f8*/ 	.word	0x000000ff
        /*05fc*/ 	.word	0x000002f0
        /*0600*/ 	.short	0x0100
        /*0602*/ 	.byte	0x05
	.zero		1


	//   ....[82]....
        /*0604*/ 	.word	0x00000af0
        /*0608*/ 	.word	0x000000ff
        /*060c*/ 	.word	0x00000148
        /*0610*/ 	.short	0x0100
        /*0612*/ 	.byte	0x05
	.zero		1


	//   ....[83]....
        /*0614*/ 	.word	0x00000b00
        /*0618*/ 	.word	0x000000ff
        /*061c*/ 	.word	0x000002f8
        /*0620*/ 	.short	0x0100
        /*0622*/ 	.byte	0x05
	.zero		1


	//   ....[84]....
        /*0624*/ 	.word	0x00000b10
        /*0628*/ 	.word	0x000000ff
        /*062c*/ 	.word	0x00000150
        /*0630*/ 	.short	0x0100
        /*0632*/ 	.byte	0x05
	.zero		1


	//   ....[85]....
        /*0634*/ 	.word	0x00000b20
        /*0638*/ 	.word	0x000000ff
        /*063c*/ 	.word	0x00000300
        /*0640*/ 	.short	0x0100
        /*0642*/ 	.byte	0x05
	.zero		1


	//   ....[86]....
        /*0644*/ 	.word	0x00000b30
        /*0648*/ 	.word	0x000000ff
        /*064c*/ 	.word	0x00000158
        /*0650*/ 	.short	0x0100
        /*0652*/ 	.byte	0x05
	.zero		1


	//   ....[87]....
        /*0654*/ 	.word	0x00000b40
        /*0658*/ 	.word	0x000000ff
        /*065c*/ 	.word	0x00000308
        /*0660*/ 	.short	0x0100
        /*0662*/ 	.byte	0x05
	.zero		1


	//   ....[88]....
        /*0664*/ 	.word	0x00000b50
        /*0668*/ 	.word	0x000000ff
        /*066c*/ 	.word	0x00000160
        /*0670*/ 	.short	0x0100
        /*0672*/ 	.byte	0x05
	.zero		1


	//   ....[89]....
        /*0674*/ 	.word	0x00000b60
        /*0678*/ 	.word	0x000000ff
        /*067c*/ 	.word	0x00000310
        /*0680*/ 	.short	0x0100
        /*0682*/ 	.byte	0x05
	.zero		1


	//   ....[90]....
        /*0684*/ 	.word	0x00000b70
        /*0688*/ 	.word	0x000000ff
        /*068c*/ 	.word	0x00000168
        /*0690*/ 	.short	0x0100
        /*0692*/ 	.byte	0x05
	.zero		1


	//   ....[91]....
        /*0694*/ 	.word	0x00000b80
        /*0698*/ 	.word	0x000000ff
        /*069c*/ 	.word	0x00000318
        /*06a0*/ 	.short	0x0100
        /*06a2*/ 	.byte	0x05
	.zero		1


	//   ....[92]....
        /*06a4*/ 	.word	0x00000b90
        /*06a8*/ 	.word	0x000000ff
        /*06ac*/ 	.word	0x00000170
        /*06b0*/ 	.short	0x0100
        /*06b2*/ 	.byte	0x05
	.zero		1


	//   ....[93]....
        /*06b4*/ 	.word	0x00000ba0
        /*06b8*/ 	.word	0x000000ff
        /*06bc*/ 	.word	0x00000320
        /*06c0*/ 	.short	0x0100
        /*06c2*/ 	.byte	0x05
	.zero		1


	//   ....[94]....
        /*06c4*/ 	.word	0x00000bb0
        /*06c8*/ 	.word	0x000000ff
        /*06cc*/ 	.word	0x00000178
        /*06d0*/ 	.short	0x0100
        /*06d2*/ 	.byte	0x05
	.zero		1


	//   ....[95]....
        /*06d4*/ 	.word	0x00000bc0
        /*06d8*/ 	.word	0x000000ff
        /*06dc*/ 	.word	0x00000328
        /*06e0*/ 	.short	0x0100
        /*06e2*/ 	.byte	0x05
	.zero		1


	//   ....[96]....
        /*06e4*/ 	.word	0x00000bd0
        /*06e8*/ 	.word	0x000000ff
        /*06ec*/ 	.word	0x00000180
        /*06f0*/ 	.short	0x0100
        /*06f2*/ 	.byte	0x05
	.zero		1


	//   ....[97]....
        /*06f4*/ 	.word	0x00000be0
        /*06f8*/ 	.word	0x000000ff
        /*06fc*/ 	.word	0x00000330
        /*0700*/ 	.short	0x0100
        /*0702*/ 	.byte	0x05
	.zero		1


	//   ....[98]....
        /*0704*/ 	.word	0x00000bf0
        /*0708*/ 	.word	0x000000ff
        /*070c*/ 	.word	0x00000188
        /*0710*/ 	.short	0x0100
        /*0712*/ 	.byte	0x05
	.zero		1


	//   ....[99]....
        /*0714*/ 	.word	0x00000c00
        /*0718*/ 	.word	0x000000ff
        /*071c*/ 	.word	0x00000338
        /*0720*/ 	.short	0x0100
        /*0722*/ 	.byte	0x05
	.zero		1


	//   ....[100]....
        /*0724*/ 	.word	0x00000c10
        /*0728*/ 	.word	0x000000ff
        /*072c*/ 	.word	0x00000190
        /*0730*/ 	.short	0x0100
        /*0732*/ 	.byte	0x05
	.zero		1


	//   ....[101]....
        /*0734*/ 	.word	0x00000c20
        /*0738*/ 	.word	0x000000ff
        /*073c*/ 	.word	0x00000340
        /*0740*/ 	.short	0x0100
        /*0742*/ 	.byte	0x05
	.zero		1


	//   ....[102]....
        /*0744*/ 	.word	0x00000c30
        /*0748*/ 	.word	0x000000ff
        /*074c*/ 	.word	0x00000198
        /*0750*/ 	.short	0x0100
        /*0752*/ 	.byte	0x05
	.zero		1


	//   ....[103]....
        /*0754*/ 	.word	0x00000c40
        /*0758*/ 	.word	0x000000ff
        /*075c*/ 	.word	0x00000348
        /*0760*/ 	.short	0x0100
        /*0762*/ 	.byte	0x05
	.zero		1


	//   ....[104]....
        /*0764*/ 	.word	0x00000c50
        /*0768*/ 	.word	0x000000ff
        /*076c*/ 	.word	0x000001a0
        /*0770*/ 	.short	0x0100
        /*0772*/ 	.byte	0x05
	.zero		1


	//   ....[105]....
        /*0774*/ 	.word	0x00000c60
        /*0778*/ 	.word	0x000000ff
        /*077c*/ 	.word	0x00000350
        /*0780*/ 	.short	0x0100
        /*0782*/ 	.byte	0x05
	.zero		1


	//   ....[106]....
        /*0784*/ 	.word	0x00000c70
        /*0788*/ 	.word	0x000000ff
        /*078c*/ 	.word	0x000001a8
        /*0790*/ 	.short	0x0100
        /*0792*/ 	.byte	0x05
	.zero		1


	//   ....[107]....
        /*0794*/ 	.word	0x00000c80
        /*0798*/ 	.word	0x000000ff
        /*079c*/ 	.word	0x00000358
        /*07a0*/ 	.short	0x0100
        /*07a2*/ 	.byte	0x05
	.zero		1


	//   ....[108]....
        /*07a4*/ 	.word	0x00000dc0
        /*07a8*/ 	.word	0x000000ff
        /*07ac*/ 	.word	0x00000360
        /*07b0*/ 	.short	0x0100
        /*07b2*/ 	.byte	0x06
	.zero		1


	//   ....[109]....
        /*07b4*/ 	.word	0x00000dd0
        /*07b8*/ 	.word	0x000000ff
        /*07bc*/ 	.word	0x00000368
        /*07c0*/ 	.short	0x0100
        /*07c2*/ 	.byte	0x06
	.zero		1


	//   ....[110]....
        /*07c4*/ 	.word	0x00000ec0
        /*07c8*/ 	.word	0x000000ff
        /*07cc*/ 	.word	0x00000370
        /*07d0*/ 	.short	0x0100
        /*07d2*/ 	.byte	0x05
	.zero		1


	//   ....[111]....
        /*07d4*/ 	.word	0x00000ed0
        /*07d8*/ 	.word	0x000000ff
        /*07dc*/ 	.word	0x00000378
        /*07e0*/ 	.short	0x0100
        /*07e2*/ 	.byte	0x05
	.zero		1


	//   ....[112]....
        /*07e4*/ 	.word	0x00001010
        /*07e8*/ 	.word	0x000000ff
        /*07ec*/ 	.word	0x00000380
        /*07f0*/ 	.short	0x0100
        /*07f2*/ 	.byte	0x05
	.zero		1


	//   ....[113]....
        /*07f4*/ 	.word	0x00001020
        /*07f8*/ 	.word	0x000000ff
        /*07fc*/ 	.word	0x00000390
        /*0800*/ 	.short	0x0100
        /*0802*/ 	.byte	0x05
	.zero		1


	//   ....[114]....
        /*0804*/ 	.word	0x00001030
        /*0808*/ 	.word	0x000000ff
        /*080c*/ 	.word	0x00000388
        /*0810*/ 	.short	0x0100
        /*0812*/ 	.byte	0x05
	.zero		1


	//   ....[115]....
        /*0814*/ 	.word	0x00001040
        /*0818*/ 	.word	0x000000ff
        /*081c*/ 	.word	0x00000398
        /*0820*/ 	.short	0x0100
        /*0822*/ 	.byte	0x05
	.zero		1


	//   ....[116]....
        /*0824*/ 	.word	0x00001170
        /*0828*/ 	.word	0x000000ff
        /*082c*/ 	.word	0x000003a0
        /*0830*/ 	.short	0x0100
        /*0832*/ 	.byte	0x06
	.zero		1


	//   ....[117]....
        /*0834*/ 	.word	0x00001180
        /*0838*/ 	.word	0x000000ff
        /*083c*/ 	.word	0x000003c0
        /*0840*/ 	.short	0x0100
        /*0842*/ 	.byte	0x06
	.zero		1


	//   ....[118]....
        /*0844*/ 	.word	0x00001190
        /*0848*/ 	.word	0x000000ff
        /*084c*/ 	.word	0x000003a8
        /*0850*/ 	.short	0x0100
        /*0852*/ 	.byte	0x06
	.zero		1


	//   ....[119]....
        /*0854*/ 	.word	0x000011a0
        /*0858*/ 	.word	0x000000ff
        /*085c*/ 	.word	0x000003c8
        /*0860*/ 	.short	0x0100
        /*0862*/ 	.byte	0x06
	.zero		1


	//   ....[120]....
        /*0864*/ 	.word	0x000011b0
        /*0868*/ 	.word	0x000000ff
        /*086c*/ 	.word	0x000003b0
        /*0870*/ 	.short	0x0100
        /*0872*/ 	.byte	0x06
	.zero		1


	//   ....[121]....
        /*0874*/ 	.word	0x000011c0
        /*0878*/ 	.word	0x000000ff
        /*087c*/ 	.word	0x000003d0
        /*0880*/ 	.short	0x0100
        /*0882*/ 	.byte	0x06
	.zero		1


	//   ....[122]....
        /*0884*/ 	.word	0x000011d0
        /*0888*/ 	.word	0x000000ff
        /*088c*/ 	.word	0x000003b8
        /*0890*/ 	.short	0x0100
        /*0892*/ 	.byte	0x06
	.zero		1


	//   ....[123]....
        /*0894*/ 	.word	0x000011e0
        /*0898*/ 	.word	0x000000ff
        /*089c*/ 	.word	0x000003d8
        /*08a0*/ 	.short	0x0100
        /*08a2*/ 	.byte	0x06
	.zero		1


	//   ....[124]....
        /*08a4*/ 	.word	0x000012d0
        /*08a8*/ 	.word	0x000000ff
        /*08ac*/ 	.word	0x000003e0
        /*08b0*/ 	.short	0x0100
        /*08b2*/ 	.byte	0x05
	.zero		1


	//   ....[125]....
        /*08b4*/ 	.word	0x000012e0
        /*08b8*/ 	.word	0x000000ff
        /*08bc*/ 	.word	0x000003f0
        /*08c0*/ 	.short	0x0100
        /*08c2*/ 	.byte	0x05
	.zero		1


	//   ....[126]....
        /*08c4*/ 	.word	0x000012f0
        /*08c8*/ 	.word	0x000000ff
        /*08cc*/ 	.word	0x000003e8
        /*08d0*/ 	.short	0x0100
        /*08d2*/ 	.byte	0x05
	.zero		1


	//   ....[127]....
        /*08d4*/ 	.word	0x00001300
        /*08d8*/ 	.word	0x000000ff
        /*08dc*/ 	.word	0x000003f8
        /*08e0*/ 	.short	0x0100
        /*08e2*/ 	.byte	0x05
	.zero		1


	//   ....[128]....
        /*08e4*/ 	.word	0x00001bd0
        /*08e8*/ 	.word	0x00000003
        /*08ec*/ 	.word	0x000003f0
        /*08f0*/ 	.short	0x010a
        /*08f2*/ 	.byte	0xff
	.zero		1


	//   ....[129]....
        /*08f4*/ 	.word	0x00001c00
        /*08f8*/ 	.word	0x00000003
        /*08fc*/ 	.word	0x000003e0
        /*0900*/ 	.short	0x0101
        /*0902*/ 	.byte	0xff
	.zero		1


	//   ....[130]....
        /*0904*/ 	.word	0x00001cd0
        /*0908*/ 	.word	0x000000ff
        /*090c*/ 	.word	0x000001b0
        /*0910*/ 	.short	0x010a
        /*0912*/ 	.byte	0x08
	.zero		1


	//   ....[131]....
        /*0914*/ 	.word	0x00001d70
        /*0918*/ 	.word	0x000000ff
        /*091c*/ 	.word	0x000001b0
        /*0920*/ 	.short	0x010a
        /*0922*/ 	.byte	0x21
	.zero		1


	//   ....[132]....
        /*0924*/ 	.word	0x00001ed0
        /*0928*/ 	.word	0x000000ff
        /*092c*/ 	.word	0x000001b0
        /*0930*/ 	.short	0x010a
        /*0932*/ 	.byte	0x08
	.zero		1


	//   ....[133]....
        /*0934*/ 	.word	0x00001fc0
        /*0938*/ 	.word	0x000000ff
        /*093c*/ 	.word	0x00000378
        /*0940*/ 	.short	0x0101
        /*0942*/ 	.byte	0x04
	.zero		1


	//   ....[134]....
        /*0944*/ 	.word	0x00001fe0
        /*0948*/ 	.word	0x000000ff
        /*094c*/ 	.word	0x000001b0
        /*0950*/ 	.short	0x010a
        /*0952*/ 	.byte	0x08
	.zero		1


	//   ....[135]....
        /*0954*/ 	.word	0x00002060
        /*0958*/ 	.word	0x000000ff
        /*095c*/ 	.word	0x000001b0
        /*0960*/ 	.short	0x010a
        /*0962*/ 	.byte	0x11
	.zero		1


	//   ....[136]....
        /*0964*/ 	.word	0x000021c0
        /*0968*/ 	.word	0x000000ff
        /*096c*/ 	.word	0x000001b0
        /*0970*/ 	.short	0x010a
        /*0972*/ 	.byte	0x08
	.zero		1


	//   ....[137]....
        /*0974*/ 	.word	0x000022e0
        /*0978*/ 	.word	0x00000002
        /*097c*/ 	.word	0x00000380
        /*0980*/ 	.short	0x010a
        /*0982*/ 	.byte	0xff
	.zero		1


	//   ....[138]....
        /*0984*/ 	.word	0x000023a0
        /*0988*/ 	.word	0x00000002
        /*098c*/ 	.word	0x00000000
        /*0990*/ 	.short	0x0101
        /*0992*/ 	.byte	0xff
	.zero		1


	//   ....[139]....
        /*0994*/ 	.word	0x00002900
        /*0998*/ 	.word	0x000000ff
        /*099c*/ 	.word	0x00000000
        /*09a0*/ 	.short	0x010a
        /*09a2*/ 	.byte	0x05
	.zero		1


	//   ....[140]....
        /*09a4*/ 	.word	0x00002990
        /*09a8*/ 	.word	0x000000ff
        /*09ac*/ 	.word	0x00000000
        /*09b0*/ 	.short	0x010a
        /*09b2*/ 	.byte	0x05
	.zero		1


	//   ....[141]....
        /*09b4*/ 	.word	0x00002a20
        /*09b8*/ 	.word	0x000000ff
        /*09bc*/ 	.word	0x00000000
        /*09c0*/ 	.short	0x010a
        /*09c2*/ 	.byte	0x05
	.zero		1


	//   ....[142]....
        /*09c4*/ 	.word	0x00002ab0
        /*09c8*/ 	.word	0x000000ff
        /*09cc*/ 	.word	0x00000000
        /*09d0*/ 	.short	0x010a
        /*09d2*/ 	.byte	0x05
	.zero		1


	//   ....[143]....
        /*09d4*/ 	.word	0x00002b40
        /*09d8*/ 	.word	0x000000ff
        /*09dc*/ 	.word	0x00000000
        /*09e0*/ 	.short	0x010a
        /*09e2*/ 	.byte	0x05
	.zero		1


	//   ....[144]....
        /*09e4*/ 	.word	0x00002bd0
        /*09e8*/ 	.word	0x000000ff
        /*09ec*/ 	.word	0x00000000
        /*09f0*/ 	.short	0x010a
        /*09f2*/ 	.byte	0x05
	.zero		1


	//   ....[145]....
        /*09f4*/ 	.word	0x00002c60
        /*09f8*/ 	.word	0x000000ff
        /*09fc*/ 	.word	0x00000000
        /*0a00*/ 	.short	0x010a
        /*0a02*/ 	.byte	0x05
	.zero		1


	//   ....[146]....
        /*0a04*/ 	.word	0x00002cf0
        /*0a08*/ 	.word	0x000000ff
        /*0a0c*/ 	.word	0x00000000
        /*0a10*/ 	.short	0x010a
        /*0a12*/ 	.byte	0x05
	.zero		1


	//   ....[147]....
        /*0a14*/ 	.word	0x00002d80
        /*0a18*/ 	.word	0x000000ff
        /*0a1c*/ 	.word	0x00000000
        /*0a20*/ 	.short	0x010a
        /*0a22*/ 	.byte	0x05
	.zero		1


	//   ....[148]....
        /*0a24*/ 	.word	0x00002e10
        /*0a28*/ 	.word	0x000000ff
        /*0a2c*/ 	.word	0x00000000
        /*0a30*/ 	.short	0x010a
        /*0a32*/ 	.byte	0x05
	.zero		1


	//   ....[149]....
        /*0a34*/ 	.word	0x00002ea0
        /*0a38*/ 	.word	0x000000ff
        /*0a3c*/ 	.word	0x00000000
        /*0a40*/ 	.short	0x010a
        /*0a42*/ 	.byte	0x05
	.zero		1


	//   ....[150]....
        /*0a44*/ 	.word	0x00002f30
        /*0a48*/ 	.word	0x000000ff
        /*0a4c*/ 	.word	0x00000000
        /*0a50*/ 	.short	0x010a
        /*0a52*/ 	.byte	0x05
	.zero		1


	//   ....[151]....
        /*0a54*/ 	.word	0x00002fc0
        /*0a58*/ 	.word	0x000000ff
        /*0a5c*/ 	.word	0x00000000
        /*0a60*/ 	.short	0x010a
        /*0a62*/ 	.byte	0x05
	.zero		1


	//   ....[152]....
        /*0a64*/ 	.word	0x00003050
        /*0a68*/ 	.word	0x000000ff
        /*0a6c*/ 	.word	0x00000000
        /*0a70*/ 	.short	0x010a
        /*0a72*/ 	.byte	0x05
	.zero		1


	//   ....[153]....
        /*0a74*/ 	.word	0x000030e0
        /*0a78*/ 	.word	0x000000ff
        /*0a7c*/ 	.word	0x00000000
        /*0a80*/ 	.short	0x010a
        /*0a82*/ 	.byte	0x05
	.zero		1


	//   ....[154]....
        /*0a84*/ 	.word	0x00003170
        /*0a88*/ 	.word	0x000000ff
        /*0a8c*/ 	.word	0x00000000
        /*0a90*/ 	.short	0x010a
        /*0a92*/ 	.byte	0x05
	.zero		1


	//   ....[155]....
        /*0a94*/ 	.word	0x00003200
        /*0a98*/ 	.word	0x000000ff
        /*0a9c*/ 	.word	0x00000000
        /*0aa0*/ 	.short	0x010a
        /*0aa2*/ 	.byte	0x05
	.zero		1


	//   ....[156]....
        /*0aa4*/ 	.word	0x00003290
        /*0aa8*/ 	.word	0x000000ff
        /*0aac*/ 	.word	0x00000000
        /*0ab0*/ 	.short	0x010a
        /*0ab2*/ 	.byte	0x05
	.zero		1


	//   ....[157]....
        /*0ab4*/ 	.word	0x00003320
        /*0ab8*/ 	.word	0x000000ff
        /*0abc*/ 	.word	0x00000000
        /*0ac0*/ 	.short	0x010a
        /*0ac2*/ 	.byte	0x05
	.zero		1


	//   ....[158]....
        /*0ac4*/ 	.word	0x000033b0
        /*0ac8*/ 	.word	0x000000ff
        /*0acc*/ 	.word	0x00000000
        /*0ad0*/ 	.short	0x010a
        /*0ad2*/ 	.byte	0x05
	.zero		1


	//   ....[159]....
        /*0ad4*/ 	.word	0x00003440
        /*0ad8*/ 	.word	0x000000ff
        /*0adc*/ 	.word	0x00000000
        /*0ae0*/ 	.short	0x010a
        /*0ae2*/ 	.byte	0x05
	.zero		1


	//   ....[160]....
        /*0ae4*/ 	.word	0x000034d0
        /*0ae8*/ 	.word	0x000000ff
        /*0aec*/ 	.word	0x00000000
        /*0af0*/ 	.short	0x010a
        /*0af2*/ 	.byte	0x05
	.zero		1


	//   ....[161]....
        /*0af4*/ 	.word	0x00003560
        /*0af8*/ 	.word	0x000000ff
        /*0afc*/ 	.word	0x00000000
        /*0b00*/ 	.short	0x010a
        /*0b02*/ 	.byte	0x05
	.zero		1


	//   ....[162]....
        /*0b04*/ 	.word	0x000035f0
        /*0b08*/ 	.word	0x000000ff
        /*0b0c*/ 	.word	0x00000000
        /*0b10*/ 	.short	0x010a
        /*0b12*/ 	.byte	0x05
	.zero		1


	//   ....[163]....
        /*0b14*/ 	.word	0x00003680
        /*0b18*/ 	.word	0x000000ff
        /*0b1c*/ 	.word	0x00000000
        /*0b20*/ 	.short	0x010a
        /*0b22*/ 	.byte	0x05
	.zero		1


	//   ....[164]....
        /*0b24*/ 	.word	0x00003710
        /*0b28*/ 	.word	0x000000ff
        /*0b2c*/ 	.word	0x00000000
        /*0b30*/ 	.short	0x010a
        /*0b32*/ 	.byte	0x05
	.zero		1


	//   ....[165]....
        /*0b34*/ 	.word	0x000037a0
        /*0b38*/ 	.word	0x000000ff
        /*0b3c*/ 	.word	0x00000000
        /*0b40*/ 	.short	0x010a
        /*0b42*/ 	.byte	0x05
	.zero		1


	//   ....[166]....
        /*0b44*/ 	.word	0x00003830
        /*0b48*/ 	.word	0x000000ff
        /*0b4c*/ 	.word	0x00000000
        /*0b50*/ 	.short	0x010a
        /*0b52*/ 	.byte	0x05
	.zero		1


	//   ....[167]....
        /*0b54*/ 	.word	0x000038c0
        /*0b58*/ 	.word	0x000000ff
        /*0b5c*/ 	.word	0x00000000
        /*0b60*/ 	.short	0x010a
        /*0b62*/ 	.byte	0x05
	.zero		1


	//   ....[168]....
        /*0b64*/ 	.word	0x00003950
        /*0b68*/ 	.word	0x000000ff
        /*0b6c*/ 	.word	0x00000000
        /*0b70*/ 	.short	0x010a
        /*0b72*/ 	.byte	0x05
	.zero		1


	//   ....[169]....
        /*0b74*/ 	.word	0x000039e0
        /*0b78*/ 	.word	0x000000ff
        /*0b7c*/ 	.word	0x00000000
        /*0b80*/ 	.short	0x010a
        /*0b82*/ 	.byte	0x05
	.zero		1


	//   ....[170]....
        /*0b84*/ 	.word	0x00003a70
        /*0b88*/ 	.word	0x000000ff
        /*0b8c*/ 	.word	0x00000000
        /*0b90*/ 	.short	0x010a
        /*0b92*/ 	.byte	0x05
	.zero		1


	//   ....[171]....
        /*0b94*/ 	.word	0x00003b00
        /*0b98*/ 	.word	0x000000ff
        /*0b9c*/ 	.word	0x00000000
        /*0ba0*/ 	.short	0x010a
        /*0ba2*/ 	.byte	0x05
	.zero		1


	//   ....[172]....
        /*0ba4*/ 	.word	0x00003b90
        /*0ba8*/ 	.word	0x000000ff
        /*0bac*/ 	.word	0x00000000
        /*0bb0*/ 	.short	0x010a
        /*0bb2*/ 	.byte	0x05
	.zero		1


	//   ....[173]....
        /*0bb4*/ 	.word	0x00003c20
        /*0bb8*/ 	.word	0x000000ff
        /*0bbc*/ 	.word	0x00000000
        /*0bc0*/ 	.short	0x010a
        /*0bc2*/ 	.byte	0x05
	.zero		1


	//   ....[174]....
        /*0bc4*/ 	.word	0x00003cb0
        /*0bc8*/ 	.word	0x000000ff
        /*0bcc*/ 	.word	0x00000000
        /*0bd0*/ 	.short	0x010a
        /*0bd2*/ 	.byte	0x05
	.zero		1


	//   ....[175]....
        /*0bd4*/ 	.word	0x00003d40
        /*0bd8*/ 	.word	0x000000ff
        /*0bdc*/ 	.word	0x00000000
        /*0be0*/ 	.short	0x010a
        /*0be2*/ 	.byte	0x05
	.zero		1


	//   ....[176]....
        /*0be4*/ 	.word	0x00003dd0
        /*0be8*/ 	.word	0x000000ff
        /*0bec*/ 	.word	0x00000000
        /*0bf0*/ 	.short	0x010a
        /*0bf2*/ 	.byte	0x05
	.zero		1


	//   ....[177]....
        /*0bf4*/ 	.word	0x00003e60
        /*0bf8*/ 	.word	0x000000ff
        /*0bfc*/ 	.word	0x00000000
        /*0c00*/ 	.short	0x010a
        /*0c02*/ 	.byte	0x05
	.zero		1


	//   ....[178]....
        /*0c04*/ 	.word	0x00003ef0
        /*0c08*/ 	.word	0x000000ff
        /*0c0c*/ 	.word	0x00000000
        /*0c10*/ 	.short	0x010a
        /*0c12*/ 	.byte	0x05
	.zero		1


	//   ....[179]....
        /*0c14*/ 	.word	0x00003f80
        /*0c18*/ 	.word	0x000000ff
        /*0c1c*/ 	.word	0x00000000
        /*0c20*/ 	.short	0x010a
        /*0c22*/ 	.byte	0x05
	.zero		1


	//   ....[180]....
        /*0c24*/ 	.word	0x00004010
        /*0c28*/ 	.word	0x000000ff
        /*0c2c*/ 	.word	0x00000000
        /*0c30*/ 	.short	0x010a
        /*0c32*/ 	.byte	0x05
	.zero		1


	//   ....[181]....
        /*0c34*/ 	.word	0x000040a0
        /*0c38*/ 	.word	0x000000ff
        /*0c3c*/ 	.word	0x00000000
        /*0c40*/ 	.short	0x010a
        /*0c42*/ 	.byte	0x05
	.zero		1


	//   ....[182]....
        /*0c44*/ 	.word	0x00004130
        /*0c48*/ 	.word	0x000000ff
        /*0c4c*/ 	.word	0x00000000
        /*0c50*/ 	.short	0x010a
        /*0c52*/ 	.byte	0x05
	.zero		1


	//   ....[183]....
        /*0c54*/ 	.word	0x000041c0
        /*0c58*/ 	.word	0x000000ff
        /*0c5c*/ 	.word	0x00000000
        /*0c60*/ 	.short	0x010a
        /*0c62*/ 	.byte	0x05
	.zero		1


	//   ....[184]....
        /*0c64*/ 	.word	0x00004250
        /*0c68*/ 	.word	0x000000ff
        /*0c6c*/ 	.word	0x00000000
        /*0c70*/ 	.short	0x010a
        /*0c72*/ 	.byte	0x05
	.zero		1


	//   ....[185]....
        /*0c74*/ 	.word	0x000042e0
        /*0c78*/ 	.word	0x000000ff
        /*0c7c*/ 	.word	0x00000000
        /*0c80*/ 	.short	0x010a
        /*0c82*/ 	.byte	0x05
	.zero		1


	//   ....[186]....
        /*0c84*/ 	.word	0x00004370
        /*0c88*/ 	.word	0x000000ff
        /*0c8c*/ 	.word	0x00000000
        /*0c90*/ 	.short	0x010a
        /*0c92*/ 	.byte	0x05
	.zero		1


	//   ....[187]....
        /*0c94*/ 	.word	0x00004400
        /*0c98*/ 	.word	0x000000ff
        /*0c9c*/ 	.word	0x00000000
        /*0ca0*/ 	.short	0x010a
        /*0ca2*/ 	.byte	0x05
	.zero		1


	//   ....[188]....
        /*0ca4*/ 	.word	0x00004490
        /*0ca8*/ 	.word	0x000000ff
        /*0cac*/ 	.word	0x00000000
        /*0cb0*/ 	.short	0x010a
        /*0cb2*/ 	.byte	0x05
	.zero		1


	//   ....[189]....
        /*0cb4*/ 	.word	0x00004520
        /*0cb8*/ 	.word	0x000000ff
        /*0cbc*/ 	.word	0x00000000
        /*0cc0*/ 	.short	0x010a
        /*0cc2*/ 	.byte	0x05
	.zero		1


	//   ....[190]....
        /*0cc4*/ 	.word	0x000045b0
        /*0cc8*/ 	.word	0x000000ff
        /*0ccc*/ 	.word	0x00000000
        /*0cd0*/ 	.short	0x010a
        /*0cd2*/ 	.byte	0x05
	.zero		1


	//   ....[191]....
        /*0cd4*/ 	.word	0x00004640
        /*0cd8*/ 	.word	0x000000ff
        /*0cdc*/ 	.word	0x00000000
        /*0ce0*/ 	.short	0x010a
        /*0ce2*/ 	.byte	0x05
	.zero		1


	//   ....[192]....
        /*0ce4*/ 	.word	0x000046e0
        /*0ce8*/ 	.word	0x00000000
        /*0cec*/ 	.word	0x00000000
        /*0cf0*/ 	.short	0x010a
        /*0cf2*/ 	.byte	0xff
	.zero		1


	//   ....[193]....
        /*0cf4*/ 	.word	0x00004800
        /*0cf8*/ 	.word	0x00000000
        /*0cfc*/ 	.word	0x000003e0
        /*0d00*/ 	.short	0x010a
        /*0d02*/ 	.byte	0xff
	.zero		1


	//   ....[194]....
        /*0d04*/ 	.word	0x00004860
        /*0d08*/ 	.word	0x00000004
        /*0d0c*/ 	.word	0x00000000
        /*0d10*/ 	.short	0x0101
        /*0d12*/ 	.byte	0xff
	.zero		1


	//   ....[195]....
        /*0d14*/ 	.word	0x00004880
        /*0d18*/ 	.word	0x000000ff
        /*0d1c*/ 	.word	0x00000390
        /*0d20*/ 	.short	0x010a
        /*0d22*/ 	.byte	0x05
	.zero		1


	//   ....[196]....
        /*0d24*/ 	.word	0x000049a0
        /*0d28*/ 	.word	0x00000000
        /*0d2c*/ 	.word	0x00000380
        /*0d30*/ 	.short	0x010a
        /*0d32*/ 	.byte	0xff
	.zero		1


	//   ....[197]....
        /*0d34*/ 	.word	0x00004ab0
        /*0d38*/ 	.word	0x00000000
        /*0d3c*/ 	.word	0x00000000
        /*0d40*/ 	.short	0x0101
        /*0d42*/ 	.byte	0xff
	.zero		1


	//   ....[198]....
        /*0d44*/ 	.word	0x00004b40
        /*0d48*/ 	.word	0x000000ff
        /*0d4c*/ 	.word	0x00000390
        /*0d50*/ 	.short	0x0106
        /*0d52*/ 	.byte	0x05
	.zero		1


	//   ....[199]....
        /*0d54*/ 	.word	0x00004b60
        /*0d58*/ 	.word	0x000000ff
        /*0d5c*/ 	.word	0x00000390
        /*0d60*/ 	.short	0x010a
        /*0d62*/ 	.byte	0x05
	.zero		1


	//   ....[200]....
        /*0d64*/ 	.word	0x00004bf0
        /*0d68*/ 	.word	0x000000ff
        /*0d6c*/ 	.word	0x00000390
        /*0d70*/ 	.short	0x0106
        /*0d72*/ 	.byte	0x04
	.zero		1


	//   ....[201]....
        /*0d74*/ 	.word	0x00004c30
        /*0d78*/ 	.word	0x00000000
        /*0d7c*/ 	.word	0x00000390
        /*0d80*/ 	.short	0x010a
        /*0d82*/ 	.byte	0xff
	.zero		1


	//   ....[202]....
        /*0d84*/ 	.word	0x00005100
        /*0d88*/ 	.word	0x00000000
        /*0d8c*/ 	.word	0x00000380
        /*0d90*/ 	.short	0x010a
        /*0d92*/ 	.byte	0xff
	.zero		1


	//   ....[203]....
        /*0d94*/ 	.word	0x00005200
        /*0d98*/ 	.word	0x00000003
        /*0d9c*/ 	.word	0x00000000
        /*0da0*/ 	.short	0x0101
        /*0da2*/ 	.byte	0xff
	.zero		1


	//   ....[204]....
        /*0da4*/ 	.word	0x00005210
        /*0da8*/ 	.word	0x000000ff
        /*0dac*/ 	.word	0x00000000
        /*0db0*/ 	.short	0x010a
        /*0db2*/ 	.byte	0x04
	.zero		1


	//   ....[205]....
        /*0db4*/ 	.word	0x00005230
        /*0db8*/ 	.word	0x000000ff
        /*0dbc*/ 	.word	0x000003c0
        /*0dc0*/ 	.short	0x010a
        /*0dc2*/ 	.byte	0x09
	.zero		1


	//   ....[206]....
        /*0dc4*/ 	.word	0x00005370
        /*0dc8*/ 	.word	0x000000ff
        /*0dcc*/ 	.word	0x00000000
        /*0dd0*/ 	.short	0x010a
        /*0dd2*/ 	.byte	0x07
	.zero		1


	//   ....[207]....
        /*0dd4*/ 	.word	0x00005470
        /*0dd8*/ 	.word	0x000000ff
        /*0ddc*/ 	.word	0x00000000
        /*0de0*/ 	.short	0x010a
        /*0de2*/ 	.byte	0x04
	.zero		1


	//   ....[208]....
        /*0de4*/ 	.word	0x00005660
        /*0de8*/ 	.word	0x000000ff
        /*0dec*/ 	.word	0x00000000
        /*0df0*/ 	.short	0x010a
        /*0df2*/ 	.byte	0x05
	.zero		1


	//   ....[209]....
        /*0df4*/ 	.word	0x000056f0
        /*0df8*/ 	.word	0x000000ff
        /*0dfc*/ 	.word	0x00000000
        /*0e00*/ 	.short	0x010a
        /*0e02*/ 	.byte	0x05
	.zero		1


	//   ....[210]....
        /*0e04*/ 	.word	0x00005780
        /*0e08*/ 	.word	0x000000ff
        /*0e0c*/ 	.word	0x00000000
        /*0e10*/ 	.short	0x010a
        /*0e12*/ 	.byte	0x05
	.zero		1


	//   ....[211]....
        /*0e14*/ 	.word	0x00005810
        /*0e18*/ 	.word	0x000000ff
        /*0e1c*/ 	.word	0x00000000
        /*0e20*/ 	.short	0x010a
        /*0e22*/ 	.byte	0x07
	.zero		1


	//   ....[212]....
        /*0e24*/ 	.word	0x00005c50
        /*0e28*/ 	.word	0x00000000
        /*0e2c*/ 	.word	0x00000380
        /*0e30*/ 	.short	0x010a
        /*0e32*/ 	.byte	0xff
	.zero		1


	//   ....[213]....
        /*0e34*/ 	.word	0x00005d40
        /*0e38*/ 	.word	0x00000000
        /*0e3c*/ 	.word	0x00000000
        /*0e40*/ 	.short	0x0101
        /*0e42*/ 	.byte	0xff
	.zero		1


	//   ....[214]....
        /*0e44*/ 	.word	0x00006060
        /*0e48*/ 	.word	0x000000ff
        /*0e4c*/ 	.word	0x00000378
        /*0e50*/ 	.short	0x010a
        /*0e52*/ 	.byte	0x06
	.zero		1


	//   ....[215]....
        /*0e54*/ 	.word	0x000061e0
        /*0e58*/ 	.word	0x000000ff
        /*0e5c*/ 	.word	0x00000368
        /*0e60*/ 	.short	0x010a
        /*0e62*/ 	.byte	0x06
	.zero		1


	//   ....[216]....
        /*0e64*/ 	.word	0x00006510
        /*0e68*/ 	.word	0x000000ff
        /*0e6c*/ 	.word	0x00000360
        /*0e70*/ 	.short	0x010b
        /*0e72*/ 	.byte	0x06
	.zero		1


	//   ....[217]....
        /*0e74*/ 	.word	0x00006530
        /*0e78*/ 	.word	0x000000ff
        /*0e7c*/ 	.word	0x00000000
        /*0e80*/ 	.short	0x0101
        /*0e82*/ 	.byte	0x25
	.zero		1


	//   ....[218]....
        /*0e84*/ 	.word	0x00006570
        /*0e88*/ 	.word	0x00000000
        /*0e8c*/ 	.word	0x00000368
        /*0e90*/ 	.short	0x010a
        /*0e92*/ 	.byte	0xff
	.zero		1


	//   ....[219]....
        /*0e94*/ 	.word	0x000068d0
        /*0e98*/ 	.word	0x00000000
        /*0e9c*/ 	.word	0x00000380
        /*0ea0*/ 	.short	0x010a
        /*0ea2*/ 	.byte	0xff
	.zero		1


	//   ....[220]....
        /*0ea4*/ 	.word	0x000069e0
        /*0ea8*/ 	.word	0x00000000
        /*0eac*/ 	.word	0x00000000
        /*0eb0*/ 	.short	0x0101
        /*0eb2*/ 	.byte	0xff
	.zero		1


	//   ....[221]....
        /*0eb4*/ 	.word	0x00007390
        /*0eb8*/ 	.word	0x000000ff
        /*0ebc*/ 	.word	0x00000360
        /*0ec0*/ 	.short	0x010a
        /*0ec2*/ 	.byte	0x2b
	.zero		1


	//   ....[222]....
        /*0ec4*/ 	.word	0x000073b0
        /*0ec8*/ 	.word	0x0000005c
        /*0ecc*/ 	.word	0x000003a0
        /*0ed0*/ 	.short	0x010a
        /*0ed2*/ 	.byte	0xff
	.zero		1


	//   ....[223]....
        /*0ed4*/ 	.word	0x00007500
        /*0ed8*/ 	.word	0x000000ff
        /*0edc*/ 	.word	0x00000360
        /*0ee0*/ 	.short	0x010a
        /*0ee2*/ 	.byte	0x2b
	.zero		1


	//   ....[224]....
        /*0ee4*/ 	.word	0x000075e0
        /*0ee8*/ 	.word	0x000000ff
        /*0eec*/ 	.word	0x00000000
        /*0ef0*/ 	.short	0x0101
        /*0ef2*/ 	.byte	0x04
	.zero		1


	//   ....[225]....
        /*0ef4*/ 	.word	0x00007640
        /*0ef8*/ 	.word	0x0000005c
        /*0efc*/ 	.word	0x000003a0
        /*0f00*/ 	.short	0x010a
        /*0f02*/ 	.byte	0xff
	.zero		1


	//   ....[226]....
        /*0f04*/ 	.word	0x000079a0
        /*0f08*/ 	.word	0x000000ff
        /*0f0c*/ 	.word	0x00000000
        /*0f10*/ 	.short	0x0101
        /*0f12*/ 	.byte	0x05
	.zero		1


	//   ....[227]....
        /*0f14*/ 	.word	0x00008310
        /*0f18*/ 	.word	0x00000003
        /*0f1c*/ 	.word	0x000003f0
        /*0f20*/ 	.short	0x010a
        /*0f22*/ 	.byte	0xff
	.zero		1


	//   ....[228]....
        /*0f24*/ 	.word	0x00008370
        /*0f28*/ 	.word	0x00000002
        /*0f2c*/ 	.word	0x000001b0
        /*0f30*/ 	.short	0x010a
        /*0f32*/ 	.byte	0xff
	.zero		1


	//   ....[229]....
        /*0f34*/ 	.word	0x000083d0
        /*0f38*/ 	.word	0x00000002
        /*0f3c*/ 	.word	0x000001b0
        /*0f40*/ 	.short	0x010a
        /*0f42*/ 	.byte	0xff
	.zero		1


	//   ....[230]....
        /*0f44*/ 	.word	0x00008420
        /*0f48*/ 	.word	0x00000002
        /*0f4c*/ 	.word	0x00000380
        /*0f50*/ 	.short	0x010a
        /*0f52*/ 	.byte	0xff
	.zero		1


	//   ....[231]....
        /*0f54*/ 	.word	0x00008480
        /*0f58*/ 	.word	0x00000000
        /*0f5c*/ 	.word	0x00000000
        /*0f60*/ 	.short	0x010a
        /*0f62*/ 	.byte	0xff
	.zero		1


	//   ....[232]....
        /*0f64*/ 	.word	0x000084e0
        /*0f68*/ 	.word	0x00000000
        /*0f6c*/ 	.word	0x00000000
        /*0f70*/ 	.short	0x010a
        /*0f72*/ 	.byte	0xff
	.zero		1


	//   ....[233]....
        /*0f74*/ 	.word	0x00008540
        /*0f78*/ 	.word	0x00000000
        /*0f7c*/ 	.word	0x00000000
        /*0f80*/ 	.short	0x010a
        /*0f82*/ 	.byte	0xff
	.zero		1


	//   ....[234]....
        /*0f84*/ 	.word	0x000085a0
        /*0f88*/ 	.word	0x00000000
        /*0f8c*/ 	.word	0x00000000
        /*0f90*/ 	.short	0x010a
        /*0f92*/ 	.byte	0xff
	.zero		1


	//   ....[235]....
        /*0f94*/ 	.word	0x00008600
        /*0f98*/ 	.word	0x00000000
        /*0f9c*/ 	.word	0x00000000
        /*0fa0*/ 	.short	0x010a
        /*0fa2*/ 	.byte	0xff
	.zero		1


	//   ....[236]....
        /*0fa4*/ 	.word	0x00008660
        /*0fa8*/ 	.word	0x00000000
        /*0fac*/ 	.word	0x00000000
        /*0fb0*/ 	.short	0x010a
        /*0fb2*/ 	.byte	0xff
	.zero		1


	//   ....[237]....
        /*0fb4*/ 	.word	0x000086c0
        /*0fb8*/ 	.word	0x00000000
        /*0fbc*/ 	.word	0x00000000
        /*0fc0*/ 	.short	0x010a
        /*0fc2*/ 	.byte	0xff
	.zero		1


	//   ....[238]....
        /*0fc4*/ 	.word	0x00008720
        /*0fc8*/ 	.word	0x00000000
        /*0fcc*/ 	.word	0x00000000
        /*0fd0*/ 	.short	0x010a
        /*0fd2*/ 	.byte	0xff
	.zero		1


	//   ....[239]....
        /*0fd4*/ 	.word	0x00008780
        /*0fd8*/ 	.word	0x00000000
        /*0fdc*/ 	.word	0x00000000
        /*0fe0*/ 	.short	0x010a
        /*0fe2*/ 	.byte	0xff
	.zero		1


	//   ....[240]....
        /*0fe4*/ 	.word	0x000087e0
        /*0fe8*/ 	.word	0x00000000
        /*0fec*/ 	.word	0x00000000
        /*0ff0*/ 	.short	0x010a
        /*0ff2*/ 	.byte	0xff
	.zero		1


	//   ....[241]....
        /*0ff4*/ 	.word	0x00008840
        /*0ff8*/ 	.word	0x00000000
        /*0ffc*/ 	.word	0x00000000
        /*1000*/ 	.short	0x010a
        /*1002*/ 	.byte	0xff
	.zero		1


	//   ....[242]....
        /*1004*/ 	.word	0x000088a0
        /*1008*/ 	.word	0x00000000
        /*100c*/ 	.word	0x00000000
        /*1010*/ 	.short	0x010a
        /*1012*/ 	.byte	0xff
	.zero		1


	//   ....[243]....
        /*1014*/ 	.word	0x00008900
        /*1018*/ 	.word	0x00000000
        /*101c*/ 	.word	0x00000000
        /*1020*/ 	.short	0x010a
        /*1022*/ 	.byte	0xff
	.zero		1


	//   ....[244]....
        /*1024*/ 	.word	0x00008960
        /*1028*/ 	.word	0x00000000
        /*102c*/ 	.word	0x00000000
        /*1030*/ 	.short	0x010a
        /*1032*/ 	.byte	0xff
	.zero		1


	//   ....[245]....
        /*1034*/ 	.word	0x000089c0
        /*1038*/ 	.word	0x00000000
        /*103c*/ 	.word	0x00000000
        /*1040*/ 	.short	0x010a
        /*1042*/ 	.byte	0xff
	.zero		1


	//   ....[246]....
        /*1044*/ 	.word	0x00008a20
        /*1048*/ 	.word	0x00000000
        /*104c*/ 	.word	0x00000000
        /*1050*/ 	.short	0x010a
        /*1052*/ 	.byte	0xff
	.zero		1


	//   ....[247]....
        /*1054*/ 	.word	0x00008a80
        /*1058*/ 	.word	0x00000000
        /*105c*/ 	.word	0x00000000
        /*1060*/ 	.short	0x010a
        /*1062*/ 	.byte	0xff
	.zero		1


	//   ....[248]....
        /*1064*/ 	.word	0x00008ae0
        /*1068*/ 	.word	0x00000000
        /*106c*/ 	.word	0x00000000
        /*1070*/ 	.short	0x010a
        /*1072*/ 	.byte	0xff
	.zero		1


	//   ....[249]....
        /*1074*/ 	.word	0x00008b40
        /*1078*/ 	.word	0x00000000
        /*107c*/ 	.word	0x00000000
        /*1080*/ 	.short	0x010a
        /*1082*/ 	.byte	0xff
	.zero		1


	//   ....[250]....
        /*1084*/ 	.word	0x00008ba0
        /*1088*/ 	.word	0x00000000
        /*108c*/ 	.word	0x00000000
        /*1090*/ 	.short	0x010a
        /*1092*/ 	.byte	0xff
	.zero		1


	//   ....[251]....
        /*1094*/ 	.word	0x00008c00
        /*1098*/ 	.word	0x00000000
        /*109c*/ 	.word	0x00000000
        /*10a0*/ 	.short	0x010a
        /*10a2*/ 	.byte	0xff
	.zero		1


	//   ....[252]....
        /*10a4*/ 	.word	0x00008c60
        /*10a8*/ 	.word	0x00000000
        /*10ac*/ 	.word	0x00000000
        /*10b0*/ 	.short	0x010a
        /*10b2*/ 	.byte	0xff
	.zero		1


	//   ....[253]....
        /*10b4*/ 	.word	0x00008cc0
        /*10b8*/ 	.word	0x00000000
        /*10bc*/ 	.word	0x00000000
        /*10c0*/ 	.short	0x010a
        /*10c2*/ 	.byte	0xff
	.zero		1


	//   ....[254]....
        /*10c4*/ 	.word	0x00008d20
        /*10c8*/ 	.word	0x00000000
        /*10cc*/ 	.word	0x00000000
        /*10d0*/ 	.short	0x010a
        /*10d2*/ 	.byte	0xff
	.zero		1


	//   ....[255]....
        /*10d4*/ 	.word	0x00008d80
        /*10d8*/ 	.word	0x00000000
        /*10dc*/ 	.word	0x00000000
        /*10e0*/ 	.short	0x010a
        /*10e2*/ 	.byte	0xff
	.zero		1


	//   ....[0]....
        /*10e4*/ 	.word	0x00008de0
        /*10e8*/ 	.word	0x00000000
        /*10ec*/ 	.word	0x00000000
        /*10f0*/ 	.short	0x010a
        /*10f2*/ 	.byte	0xff
	.zero		1


	//   ....[1]....
        /*10f4*/ 	.word	0x00008e40
        /*10f8*/ 	.word	0x00000000
        /*10fc*/ 	.word	0x00000000
        /*1100*/ 	.short	0x010a
        /*1102*/ 	.byte	0xff
	.zero		1


	//   ....[2]....
        /*1104*/ 	.word	0x00008ea0
        /*1108*/ 	.word	0x00000000
        /*110c*/ 	.word	0x00000000
        /*1110*/ 	.short	0x010a
        /*1112*/ 	.byte	0xff
	.zero		1


	//   ....[3]....
        /*1114*/ 	.word	0x00008f00
        /*1118*/ 	.word	0x00000000
        /*111c*/ 	.word	0x00000000
        /*1120*/ 	.short	0x010a
        /*1122*/ 	.byte	0xff
	.zero		1


	//   ....[4]....
        /*1124*/ 	.word	0x00008f60
        /*1128*/ 	.word	0x00000000
        /*112c*/ 	.word	0x00000000
        /*1130*/ 	.short	0x010a
        /*1132*/ 	.byte	0xff
	.zero		1


	//   ....[5]....
        /*1134*/ 	.word	0x00008fc0
        /*1138*/ 	.word	0x00000000
        /*113c*/ 	.word	0x00000000
        /*1140*/ 	.short	0x010a
        /*1142*/ 	.byte	0xff
	.zero		1


	//   ....[6]....
        /*1144*/ 	.word	0x00009020
        /*1148*/ 	.word	0x00000000
        /*114c*/ 	.word	0x00000000
        /*1150*/ 	.short	0x010a
        /*1152*/ 	.byte	0xff
	.zero		1


	//   ....[7]....
        /*1154*/ 	.word	0x00009080
        /*1158*/ 	.word	0x00000000
        /*115c*/ 	.word	0x00000000
        /*1160*/ 	.short	0x010a
        /*1162*/ 	.byte	0xff
	.zero		1


	//   ....[8]....
        /*1164*/ 	.word	0x000090e0
        /*1168*/ 	.word	0x00000000
        /*116c*/ 	.word	0x00000000
        /*1170*/ 	.short	0x010a
        /*1172*/ 	.byte	0xff
	.zero		1


	//   ....[9]....
        /*1174*/ 	.word	0x00009140
        /*1178*/ 	.word	0x00000000
        /*117c*/ 	.word	0x00000000
        /*1180*/ 	.short	0x010a
        /*1182*/ 	.byte	0xff
	.zero		1


	//   ....[10]....
        /*1184*/ 	.word	0x000091a0
        /*1188*/ 	.word	0x00000000
        /*118c*/ 	.word	0x00000000
        /*1190*/ 	.short	0x010a
        /*1192*/ 	.byte	0xff
	.zero		1


	//   ....[11]....
        /*1194*/ 	.word	0x00009200
        /*1198*/ 	.word	0x00000000
        /*119c*/ 	.word	0x00000000
        /*11a0*/ 	.short	0x010a
        /*11a2*/ 	.byte	0xff
	.zero		1


	//   ....[12]....
        /*11a4*/ 	.word	0x00009260
        /*11a8*/ 	.word	0x00000000
        /*11ac*/ 	.word	0x00000000
        /*11b0*/ 	.short	0x010a
        /*11b2*/ 	.byte	0xff
	.zero		1


	//   ....[13]....
        /*11b4*/ 	.word	0x000092c0
        /*11b8*/ 	.word	0x00000000
        /*11bc*/ 	.word	0x00000000
        /*11c0*/ 	.short	0x010a
        /*11c2*/ 	.byte	0xff
	.zero		1


	//   ....[14]....
        /*11c4*/ 	.word	0x00009320
        /*11c8*/ 	.word	0x00000000
        /*11cc*/ 	.word	0x00000000
        /*11d0*/ 	.short	0x010a
        /*11d2*/ 	.byte	0xff
	.zero		1


	//   ....[15]....
        /*11d4*/ 	.word	0x00009380
        /*11d8*/ 	.word	0x00000000
        /*11dc*/ 	.word	0x00000000
        /*11e0*/ 	.short	0x010a
        /*11e2*/ 	.byte	0xff
	.zero		1


	//   ....[16]....
        /*11e4*/ 	.word	0x000093e0
        /*11e8*/ 	.word	0x00000000
        /*11ec*/ 	.word	0x00000000
        /*11f0*/ 	.short	0x010a
        /*11f2*/ 	.byte	0xff
	.zero		1


	//   ....[17]....
        /*11f4*/ 	.word	0x00009440
        /*11f8*/ 	.word	0x00000000
        /*11fc*/ 	.word	0x00000000
        /*1200*/ 	.short	0x010a
        /*1202*/ 	.byte	0xff
	.zero		1


	//   ....[18]....
        /*1204*/ 	.word	0x000094a0
        /*1208*/ 	.word	0x00000000
        /*120c*/ 	.word	0x00000000
        /*1210*/ 	.short	0x010a
        /*1212*/ 	.byte	0xff
	.zero		1


	//   ....[19]....
        /*1214*/ 	.word	0x00009500
        /*1218*/ 	.word	0x00000000
        /*121c*/ 	.word	0x00000000
        /*1220*/ 	.short	0x010a
        /*1222*/ 	.byte	0xff
	.zero		1


	//   ....[20]....
        /*1224*/ 	.word	0x00009560
        /*1228*/ 	.word	0x00000000
        /*122c*/ 	.word	0x00000000
        /*1230*/ 	.short	0x010a
        /*1232*/ 	.byte	0xff
	.zero		1


	//   ....[21]....
        /*1234*/ 	.word	0x000095c0
        /*1238*/ 	.word	0x00000000
        /*123c*/ 	.word	0x00000000
        /*1240*/ 	.short	0x010a
        /*1242*/ 	.byte	0xff
	.zero		1


	//   ....[22]....
        /*1244*/ 	.word	0x00009620
        /*1248*/ 	.word	0x00000000
        /*124c*/ 	.word	0x00000000
        /*1250*/ 	.short	0x010a
        /*1252*/ 	.byte	0xff
	.zero		1


	//   ....[23]....
        /*1254*/ 	.word	0x00009680
        /*1258*/ 	.word	0x00000000
        /*125c*/ 	.word	0x00000000
        /*1260*/ 	.short	0x010a
        /*1262*/ 	.byte	0xff
	.zero		1


	//   ....[24]....
        /*1264*/ 	.word	0x000096e0
        /*1268*/ 	.word	0x00000000
        /*126c*/ 	.word	0x00000000
        /*1270*/ 	.short	0x010a
        /*1272*/ 	.byte	0xff
	.zero		1


	//   ....[25]....
        /*1274*/ 	.word	0x00009740
        /*1278*/ 	.word	0x00000000
        /*127c*/ 	.word	0x00000000
        /*1280*/ 	.short	0x010a
        /*1282*/ 	.byte	0xff
	.zero		1


	//   ....[26]....
        /*1284*/ 	.word	0x000097a0
        /*1288*/ 	.word	0x00000000
        /*128c*/ 	.word	0x00000000
        /*1290*/ 	.short	0x010a
        /*1292*/ 	.byte	0xff
	.zero		1


	//   ....[27]....
        /*1294*/ 	.word	0x00009800
        /*1298*/ 	.word	0x00000000
        /*129c*/ 	.word	0x00000000
        /*12a0*/ 	.short	0x010a
        /*12a2*/ 	.byte	0xff
	.zero		1


	//   ....[28]....
        /*12a4*/ 	.word	0x00009850
        /*12a8*/ 	.word	0x00000000
        /*12ac*/ 	.word	0x000003e0
        /*12b0*/ 	.short	0x010a
        /*12b2*/ 	.byte	0xff
	.zero		1


	//   ....[29]....
        /*12b4*/ 	.word	0x000098b0
        /*12b8*/ 	.word	0x00000000
        /*12bc*/ 	.word	0x00000390
        /*12c0*/ 	.short	0x010a
        /*12c2*/ 	.byte	0xff
	.zero		1


	//   ....[30]....
        /*12c4*/ 	.word	0x00009900
        /*12c8*/ 	.word	0x00000000
        /*12cc*/ 	.word	0x00000380
        /*12d0*/ 	.short	0x010a
        /*12d2*/ 	.byte	0xff
	.zero		1


	//   ....[31]....
        /*12d4*/ 	.word	0x00009960
        /*12d8*/ 	.word	0x00000000
        /*12dc*/ 	.word	0x00000390
        /*12e0*/ 	.short	0x010a
        /*12e2*/ 	.byte	0xff
	.zero		1


	//   ....[32]....
        /*12e4*/ 	.word	0x000099b0
        /*12e8*/ 	.word	0x00000000
        /*12ec*/ 	.word	0x00000380
        /*12f0*/ 	.short	0x010a
        /*12f2*/ 	.byte	0xff
	.zero		1


	//   ....[33]....
        /*12f4*/ 	.word	0x00009a10
        /*12f8*/ 	.word	0x00000003
        /*12fc*/ 	.word	0x000003c0
        /*1300*/ 	.short	0x010a
        /*1302*/ 	.byte	0xff
	.zero		1


	//   ....[34]....
        /*1304*/ 	.word	0x00009a70
        /*1308*/ 	.word	0x00000000
        /*130c*/ 	.word	0x00000000
        /*1310*/ 	.short	0x010a
        /*1312*/ 	.byte	0xff
	.zero		1


	//   ....[35]....
        /*1314*/ 	.word	0x00009ad0
        /*1318*/ 	.word	0x00000000
        /*131c*/ 	.word	0x00000000
        /*1320*/ 	.short	0x010a
        /*1322*/ 	.byte	0xff
	.zero		1


	//   ....[36]....
        /*1324*/ 	.word	0x00009b30
        /*1328*/ 	.word	0x00000000
        /*132c*/ 	.word	0x00000000
        /*1330*/ 	.short	0x010a
        /*1332*/ 	.byte	0xff
	.zero		1


	//   ....[37]....
        /*1334*/ 	.word	0x00009b90
        /*1338*/ 	.word	0x00000000
        /*133c*/ 	.word	0x00000000
        /*1340*/ 	.short	0x010a
        /*1342*/ 	.byte	0xff
	.zero		1


	//   ....[38]....
        /*1344*/ 	.word	0x00009bf0
        /*1348*/ 	.word	0x00000000
        /*134c*/ 	.word	0x00000000
        /*1350*/ 	.short	0x010a
        /*1352*/ 	.byte	0xff
	.zero		1


	//   ....[39]....
        /*1354*/ 	.word	0x00009c40
        /*1358*/ 	.word	0x00000000
        /*135c*/ 	.word	0x00000380
        /*1360*/ 	.short	0x010a
        /*1362*/ 	.byte	0xff
	.zero		1


	//   ....[40]....
        /*1364*/ 	.word	0x00009ca0
        /*1368*/ 	.word	0x00000000
        /*136c*/ 	.word	0x00000378
        /*1370*/ 	.short	0x010a
        /*1372*/ 	.byte	0xff
	.zero		1


	//   ....[41]....
        /*1374*/ 	.word	0x00009d00
        /*1378*/ 	.word	0x00000003
        /*137c*/ 	.word	0x00000368
        /*1380*/ 	.short	0x010a
        /*1382*/ 	.byte	0xff
	.zero		1


	//   ....[42]....
        /*1384*/ 	.word	0x00009d50
        /*1388*/ 	.word	0x00000000
        /*138c*/ 	.word	0x00000380
        /*1390*/ 	.short	0x010a
        /*1392*/ 	.byte	0xff
	.zero		1


	//   ....[43]....
        /*1394*/ 	.word	0x00009db0
        /*1398*/ 	.word	0x00000000
        /*139c*/ 	.word	0x00000360
        /*13a0*/ 	.short	0x010a
        /*13a2*/ 	.byte	0xff
	.zero		1


	//   ....[44]....
        /*13a4*/ 	.word	0x00009e00
        /*13a8*/ 	.word	0x0000005c
        /*13ac*/ 	.word	0x000003a0
        /*13b0*/ 	.short	0x010a
        /*13b2*/ 	.byte	0xff
	.zero		1


	//----- nvinfo : EIATTR_NUM_MBARRIERS
	.align		4
.L_47:
        /*13b4*/ 	.byte	0x03, 0x38
        /*13b6*/ 	.short	0x0080


	//----- nvinfo : EIATTR_EXIT_INSTR_OFFSETS
	.align		4
        /*13b8*/ 	.byte	0x04, 0x1c
        /*13ba*/ 	.short	(.L_49 - .L_48)


	//   ....[0]....
.L_48:
        /*13bc*/ 	.word	0x00004710


	//   ....[1]....
        /*13c0*/ 	.word	0x00004c00


	//   ....[2]....
        /*13c4*/ 	.word	0x00004c60


	//   ....[3]....
        /*13c8*/ 	.word	0x00005a70


	//   ....[4]....
        /*13cc*/ 	.word	0x000065a0


	//   ....[5]....
        /*13d0*/ 	.word	0x000065e0


	//   ....[6]....
        /*13d4*/ 	.word	0x00008300


	//----- nvinfo : EIATTR_MAX_THREADS
	.align		4
.L_49:
        /*13d8*/ 	.byte	0x04, 0x05
        /*13da*/ 	.short	(.L_51 - .L_50)
.L_50:
        /*13dc*/ 	.word	0x00000100
        /*13e0*/ 	.word	0x00000001
        /*13e4*/ 	.word	0x00000001


	//----- nvinfo : EIATTR_CRS_STACK_SIZE
	.align		4
.L_51:
        /*13e8*/ 	.byte	0x04, 0x1e
        /*13ea*/ 	.short	(.L_53 - .L_52)
.L_52:
        /*13ec*/ 	.word	0x00000000


	//----- nvinfo : EIATTR_CBANK_PARAM_SIZE
	.align		4
.L_53:
        /*13f0*/ 	.byte	0x03, 0x19
        /*13f2*/ 	.short	0x0800


	//----- nvinfo : EIATTR_PARAM_CBANK
	.align		4
        /*13f4*/ 	.byte	0x04, 0x0a
        /*13f6*/ 	.short	(.L_55 - .L_54)
	.align		4
.L_54:
        /*13f8*/ 	.word	index@(.nv.constant0._ZN7cutlass13device_kernelINS_4gemm6kernel13GemmUniversalIN4cute5tupleIJiiiiEEENS1_10collective13CollectiveMmaINS1_35MainloopSm100TmaUmmaWarpSpecializedILi54ELi2ELi4ENS5_IJNS4_1CILi1EEESB_SB_EEEEENS5_IJNSA_ILi64EEESE_NSA_ILi32EEEEEEaNS5_IJSB_llEEEaNS5_IJlSB_lEEENS4_8TiledMMAINS4_8MMA_AtomIJNS4_15SM100_MMA_S8_SSIaaiLi64ELi64ELNS4_4UMMA5MajorE1ELSN_0ELNSM_8SaturateE0EEEEEENS4_6LayoutISC_NS5_IJNSA_ILi0EEESS_SS_EEEEENS5_IJNS4_10UnderscoreESV_SV_EEEEENS4_13SM90_TMA_LOADENS4_14ComposedLayoutINS4_7SwizzleILi2ELi4ELi3EEENS4_18smem_ptr_flag_bitsILi8EEENSR_INS5_IJSE_NSA_ILi8EEEEEENS5_IJSB_SE_EEEEEEEvNS4_8identityESY_NSZ_INS10_ILi1ELi4ELi3EEES13_NSR_INS5_IJS14_SF_EEENS5_IJSF_SB_EEEEEEEvS19_EENS_8epilogue10collective18CollectiveEpilogueINS1G_23Sm100TmaWarpSpecializedILi1ELi1ELi32ELb0ELb0EEEJSG_NS5_IJNSR_ISE_SB_EES1L_EEEaSI_aSI_NS1G_6fusion15FusionCallbacksIS1K_NS1N_17LinearCombinationIaiaiLNS_15FloatRoundStyleE2EEESG_S1M_JEEENS4_5SM1004TMEM4LOAD26SM100_TMEM_LOAD_16dp32b32xESY_NSZ_IS11_S13_NSR_INS5_IJS14_SE_EEENS5_IJSE_SB_EEEEEEENS4_39AutoVectorizingCopyWithAssumedAlignmentILi128EEENS4_14SM90_TMA_STOREES20_S22_S22_EEEvvEEEEvNT_6ParamsE)
        /*13fc*/ 	.short	0x0380
        /*13fe*/ 	.short	0x0800


	//----- nvinfo : EIATTR_SW_WAR
	.align		4
.L_55:
        /*1400*/ 	.byte	0x04, 0x36
        /*1402*/ 	.short	(.L_57 - .L_56)
.L_56:
        /*1404*/ 	.word	0x00000008
.L_57:


//--------------------- .nv.callgraph             --------------------------
	.section	.nv.callgraph,"",@"SHT_CUDA_CALLGRAPH"
	.align	4
	.sectionentsize	8
	.align		4
        /*0000*/ 	.word	0x00000000
	.align		4
        /*0004*/ 	.word	0xffffffff
	.align		4
        /*0008*/ 	.word	index@(_ZN7cutlass13device_kernelINS_4gemm6kernel13GemmUniversalIN4cute5tupleIJiiiiEEENS1_10collective13CollectiveMmaINS1_35MainloopSm100TmaUmmaWarpSpecializedILi54ELi2ELi4ENS5_IJNS4_1CILi1EEESB_SB_EEEEENS5_IJNSA_ILi64EEESE_NSA_ILi32EEEEEEaNS5_IJSB_llEEEaNS5_IJlSB_lEEENS4_8TiledMMAINS4_8MMA_AtomIJNS4_15SM100_MMA_S8_SSIaaiLi64ELi64ELNS4_4UMMA5MajorE1ELSN_0ELNSM_8SaturateE0EEEEEENS4_6LayoutISC_NS5_IJNSA_ILi0EEESS_SS_EEEEENS5_IJNS4_10UnderscoreESV_SV_EEEEENS4_13SM90_TMA_LOADENS4_14ComposedLayoutINS4_7SwizzleILi2ELi4ELi3EEENS4_18smem_ptr_flag_bitsILi8EEENSR_INS5_IJSE_NSA_ILi8EEEEEENS5_IJSB_SE_EEEEEEEvNS4_8identityESY_NSZ_INS10_ILi1ELi4ELi3EEES13_NSR_INS5_IJS14_SF_EEENS5_IJSF_SB_EEEEEEEvS19_EENS_8epilogue10collective18CollectiveEpilogueINS1G_23Sm100TmaWarpSpecializedILi1ELi1ELi32ELb0ELb0EEEJSG_NS5_IJNSR_ISE_SB_EES1L_EEEaSI_aSI_NS1G_6fusion15FusionCallbacksIS1K_NS1N_17LinearCombinationIaiaiLNS_15FloatRoundStyleE2EEESG_S1M_JEEENS4_5SM1004TMEM4LOAD26SM100_TMEM_LOAD_16dp32b32xESY_NSZ_IS11_S13_NSR_INS5_IJS14_SE_EEENS5_IJSE_SB_EEEEEEENS4_39AutoVectorizingCopyWithAssumedAlignmentILi128EEENS4_14SM90_TMA_STOREES20_S22_S22_EEEvvEEEEvNT_6ParamsE)
	.align		4
        /*000c*/ 	.word	index@(__assertfail)
	.align		4
        /*0010*/ 	.word	0x00000000
	.align		4
        /*0014*/ 	.word	0xfffffffe
	.align		4
        /*0018*/ 	.word	0x00000000
	.align		4
        /*001c*/ 	.word	0xfffffffd
	.align		4
        /*0020*/ 	.word	0x00000000
	.align		4
        /*0024*/ 	.word	0xfffffffc


//--------------------- .nv.constant4             --------------------------
	.section	.nv.constant4,"a",@progbits
	.align	8
	.align		8
.nv.constant4:
        /*0000*/ 	.dword	__assertfail
	.align		8
        /*0008*/ 	.dword	__unnamed_1
	.align		8
        /*0010*/ 	.dword	__unnamed_2
	.align		8
        /*0018*/ 	.dword	_ZN40_INTERNAL_b7f93ad2_4_k_cu_70e5fa9e_402004cuda3std3__45__cpo5beginE
	.align		8
        /*0020*/ 	.dword	_ZN40_INTERNAL_b7f93ad2_4_k_cu_70e5fa9e_402004cuda3std3__45__cpo3endE
	.align		8
        /*0028*/ 	.dword	_ZN40_INTERNAL_b7f93ad2_4_k_cu_70e5fa9e_402004cuda3std3__45__cpo6cbeginE
	.align		8
        /*0030*/ 	.dword	_ZN40_INTERNAL_b7f93ad2_4_k_cu_70e5fa9e_402004cuda3std3__45__cpo4cendE
	.align		8
        /*0038*/ 	.dword	_ZN40_INTERNAL_b7f93ad2_4_k_cu_70e5fa9e_402004cuda3std3__442_GLOBAL__N__b7f93ad2_4_k_cu_70e5fa9e_402006ignoreE
	.align		8
        /*0040*/ 	.dword	_ZN40_INTERNAL_b7f93ad2_4_k_cu_70e5fa9e_402004cuda3std3__419piecewise_constructE
	.align		8
        /*0048*/ 	.dword	_ZN40_INTERNAL_b7f93ad2_4_k_cu_70e5fa9e_402004cuda3std3__48in_placeE
	.align		8
        /*0050*/ 	.dword	_ZN40_INTERNAL_b7f93ad2_4_k_cu_70e5fa9e_402004cuda3std6ranges3__45__cpo4swapE
	.align		8
        /*0058*/ 	.dword	_ZN40_INTERNAL_b7f93ad2_4_k_cu_70e5fa9e_402004cuda3std6ranges3__45__cpo9iter_moveE
	.align		8
        /*0060*/ 	.dword	_ZN40_INTERNAL_b7f93ad2_4_k_cu_70e5fa9e_402004cute7productE
	.align		8
        /*0068*/ 	.dword	_ZN40_INTERNAL_b7f93ad2_4_k_cu_70e5fa9e_402004cute1_E
	.align		8
        /*0070*/ 	.dword	$str$25
	.align		8
        /*0078*/ 	.dword	$str$26
	.align		8
        /*0080*/ 	.dword	$str$27
	.align		8
        /*0088*/ 	.dword	$str$28


//--------------------- .text._ZN7cutlass13device_kernelINS_4gemm6kernel13GemmUniversalIN4cute5tupleIJiiiiEEENS1_10collective13CollectiveMmaINS1_35MainloopSm100TmaUmmaWarpSpecializedILi54ELi2ELi4ENS5_IJNS4_1CILi1EEESB_SB_EEEEENS5_IJNSA_ILi64EEESE_NSA_ILi32EEEEEEaNS5_IJSB_llEEEaNS5_IJlSB_lEEENS4_8TiledMMAINS4_8MMA_AtomIJNS4_15SM100_MMA_S8_SSIaaiLi64ELi64ELNS4_4UMMA5MajorE1ELSN_0ELNSM_8SaturateE0EEEEEENS4_6LayoutISC_NS5_IJNSA_ILi0EEESS_SS_EEEEENS5_IJNS4_10UnderscoreESV_SV_EEEEENS4_13SM90_TMA_LOADENS4_14ComposedLayoutINS4_7SwizzleILi2ELi4ELi3EEENS4_18smem_ptr_flag_bitsILi8EEENSR_INS5_IJSE_NSA_ILi8EEEEEENS5_IJSB_SE_EEEEEEEvNS4_8identityESY_NSZ_INS10_ILi1ELi4ELi3EEES13_NSR_INS5_IJS14_SF_EEENS5_IJSF_SB_EEEEEEEvS19_EENS_8epilogue10collective18CollectiveEpilogueINS1G_23Sm100TmaWarpSpecializedILi1ELi1ELi32ELb0ELb0EEEJSG_NS5_IJNSR_ISE_SB_EES1L_EEEaSI_aSI_NS1G_6fusion15FusionCallbacksIS1K_NS1N_17LinearCombinationIaiaiLNS_15FloatRoundStyleE2EEESG_S1M_JEEENS4_5SM1004TMEM4LOAD26SM100_TMEM_LOAD_16dp32b32xESY_NSZ_IS11_S13_NSR_INS5_IJS14_SE_EEENS5_IJSE_SB_EEEEEEENS4_39AutoVectorizingCopyWithAssumedAlignmentILi128EEENS4_14SM90_TMA_STOREES20_S22_S22_EEEvvEEEEvNT_6ParamsE --------------------------
	.section	.text._ZN7cutlass13device_kernelINS_4gemm6kernel13GemmUniversalIN4cute5tupleIJiiiiEEENS1_10collective13CollectiveMmaINS1_35MainloopSm100TmaUmmaWarpSpecializedILi54ELi2ELi4ENS5_IJNS4_1CILi1EEESB_SB_EEEEENS5_IJNSA_ILi64EEESE_NSA_ILi32EEEEEEaNS5_IJSB_llEEEaNS5_IJlSB_lEEENS4_8TiledMMAINS4_8MMA_AtomIJNS4_15SM100_MMA_S8_SSIaaiLi64ELi64ELNS4_4UMMA5MajorE1ELSN_0ELNSM_8SaturateE0EEEEEENS4_6LayoutISC_NS5_IJNSA_ILi0EEESS_SS_EEEEENS5_IJNS4_10UnderscoreESV_SV_EEEEENS4_13SM90_TMA_LOADENS4_14ComposedLayoutINS4_7SwizzleILi2ELi4ELi3EEENS4_18smem_ptr_flag_bitsILi8EEENSR_INS5_IJSE_NSA_ILi8EEEEEENS5_IJSB_SE_EEEEEEEvNS4_8identityESY_NSZ_INS10_ILi1ELi4ELi3EEES13_NSR_INS5_IJS14_SF_EEENS5_IJSF_SB_EEEEEEEvS19_EENS_8epilogue10collective18CollectiveEpilogueINS1G_23Sm100TmaWarpSpecializedILi1ELi1ELi32ELb0ELb0EEEJSG_NS5_IJNSR_ISE_SB_EES1L_EEEaSI_aSI_NS1G_6fusion15FusionCallbacksIS1K_NS1N_17LinearCombinationIaiaiLNS_15FloatRoundStyleE2EEESG_S1M_JEEENS4_5SM1004TMEM4LOAD26SM100_TMEM_LOAD_16dp32b32xESY_NSZ_IS11_S13_NSR_INS5_IJS14_SE_EEENS5_IJSE_SB_EEEEEEENS4_39AutoVectorizingCopyWithAssumedAlignmentILi128EEENS4_14SM90_TMA_STOREES20_S22_S22_EEEvvEEEEvNT_6ParamsE,"ax",@progbits
	.align	128
.text._ZN7cutlass13device_kernelINS_4gemm6kernel13GemmUniversalIN4cute5tupleIJiiiiEEENS1_10collective13CollectiveMmaINS1_35MainloopSm100TmaUmmaWarpSpecializedILi54ELi2ELi4ENS5_IJNS4_1CILi1EEESB_SB_EEEEENS5_IJNSA_ILi64EEESE_NSA_ILi32EEEEEEaNS5_IJSB_llEEEaNS5_IJlSB_lEEENS4_8TiledMMAINS4_8MMA_AtomIJNS4_15SM100_MMA_S8_SSIaaiLi64ELi64ELNS4_4UMMA5MajorE1ELSN_0ELNSM_8SaturateE0EEEEEENS4_6LayoutISC_NS5_IJNSA_ILi0EEESS_SS_EEEEENS5_IJNS4_10UnderscoreESV_SV_EEEEENS4_13SM90_TMA_LOADENS4_14ComposedLayoutINS4_7SwizzleILi2ELi4ELi3EEENS4_18smem_ptr_flag_bitsILi8EEENSR_INS5_IJSE_NSA_ILi8EEEEEENS5_IJSB_SE_EEEEEEEvNS4_8identityESY_NSZ_INS10_ILi1ELi4ELi3EEES13_NSR_INS5_IJS14_SF_EEENS5_IJSF_SB_EEEEEEEvS19_EENS_8epilogue10collective18CollectiveEpilogueINS1G_23Sm100TmaWarpSpecializedILi1ELi1ELi32ELb0ELb0EEEJSG_NS5_IJNSR_ISE_SB_EES1L_EEEaSI_aSI_NS1G_6fusion15FusionCallbacksIS1K_NS1N_17LinearCombinationIaiaiLNS_15FloatRoundStyleE2EEESG_S1M_JEEENS4_5SM1004TMEM4LOAD26SM100_TMEM_LOAD_16dp32b32xESY_NSZ_IS11_S13_NSR_INS5_IJS14_SE_EEENS5_IJSE_SB_EEEEEEENS4_39AutoVectorizingCopyWithAssumedAlignmentILi128EEENS4_14SM90_TMA_STOREES20_S22_S22_EEEvvEEEEvNT_6ParamsE:
        .type           _ZN7cutlass13device_kernelINS_4gemm6kernel13GemmUniversalIN4cute5tupleIJiiiiEEENS1_10collective13CollectiveMmaINS1_35MainloopSm100TmaUmmaWarpSpecializedILi54ELi2ELi4ENS5_IJNS4_1CILi1EEESB_SB_EEEEENS5_IJNSA_ILi64EEESE_NSA_ILi32EEEEEEaNS5_IJSB_llEEEaNS5_IJlSB_lEEENS4_8TiledMMAINS4_8MMA_AtomIJNS4_15SM100_MMA_S8_SSIaaiLi64ELi64ELNS4_4UMMA5MajorE1ELSN_0ELNSM_8SaturateE0EEEEEENS4_6LayoutISC_NS5_IJNSA_ILi0EEESS_SS_EEEEENS5_IJNS4_10UnderscoreESV_SV_EEEEENS4_13SM90_TMA_LOADENS4_14ComposedLayoutINS4_7SwizzleILi2ELi4ELi3EEENS4_18smem_ptr_flag_bitsILi8EEENSR_INS5_IJSE_NSA_ILi8EEEEEENS5_IJSB_SE_EEEEEEEvNS4_8identityESY_NSZ_INS10_ILi1ELi4ELi3EEES13_NSR_INS5_IJS14_SF_EEENS5_IJSF_SB_EEEEEEEvS19_EENS_8epilogue10collective18CollectiveEpilogueINS1G_23Sm100TmaWarpSpecializedILi1ELi1ELi32ELb0ELb0EEEJSG_NS5_IJNSR_ISE_SB_EES1L_EEEaSI_aSI_NS1G_6fusion15FusionCallbacksIS1K_NS1N_17LinearCombinationIaiaiLNS_15FloatRoundStyleE2EEESG_S1M_JEEENS4_5SM1004TMEM4LOAD26SM100_TMEM_LOAD_16dp32b32xESY_NSZ_IS11_S13_NSR_INS5_IJS14_SE_EEENS5_IJSE_SB_EEEEEEENS4_39AutoVectorizingCopyWithAssumedAlignmentILi128EEENS4_14SM90_TMA_STOREES20_S22_S22_EEEvvEEEEvNT_6ParamsE,@function
        .size           _ZN7cutlass13device_kernelINS_4gemm6kernel13GemmUniversalIN4cute5tupleIJiiiiEEENS1_10collective13CollectiveMmaINS1_35MainloopSm100TmaUmmaWarpSpecializedILi54ELi2ELi4ENS5_IJNS4_1CILi1EEESB_SB_EEEEENS5_IJNSA_ILi64EEESE_NSA_ILi32EEEEEEaNS5_IJSB_llEEEaNS5_IJlSB_lEEENS4_8TiledMMAINS4_8MMA_AtomIJNS4_15SM100_MMA_S8_SSIaaiLi64ELi64ELNS4_4UMMA5MajorE1ELSN_0ELNSM_8SaturateE0EEEEEENS4_6LayoutISC_NS5_IJNSA_ILi0EEESS_SS_EEEEENS5_IJNS4_10UnderscoreESV_SV_EEEEENS4_13SM90_TMA_LOADENS4_14ComposedLayoutINS4_7SwizzleILi2ELi4ELi3EEENS4_18smem_ptr_flag_bitsILi8EEENSR_INS5_IJSE_NSA_ILi8EEEEEENS5_IJSB_SE_EEEEEEEvNS4_8identityESY_NSZ_INS10_ILi1ELi4ELi3EEES13_NSR_INS5_IJS14_SF_EEENS5_IJSF_SB_EEEEEEEvS19_EENS_8epilogue10collective18CollectiveEpilogueINS1G_23Sm100TmaWarpSpecializedILi1ELi1ELi32ELb0ELb0EEEJSG_NS5_IJNSR_ISE_SB_EES1L_EEEaSI_aSI_NS1G_6fusion15FusionCallbacksIS1K_NS1N_17LinearCombinationIaiaiLNS_15FloatRoundStyleE2EEESG_S1M_JEEENS4_5SM1004TMEM4LOAD26SM100_TMEM_LOAD_16dp32b32xESY_NSZ_IS11_S13_NSR_INS5_IJS14_SE_EEENS5_IJSE_SB_EEEEEEENS4_39AutoVectorizingCopyWithAssumedAlignmentILi128EEENS4_14SM90_TMA_STOREES20_S22_S22_EEEvvEEEEvNT_6ParamsE,(.L_x_279 - _ZN7cutlass13device_kernelINS_4gemm6kernel13GemmUniversalIN4cute5tupleIJiiiiEEENS1_10collective13CollectiveMmaINS1_35MainloopSm100TmaUmmaWarpSpecializedILi54ELi2ELi4ENS5_IJNS4_1CILi1EEESB_SB_EEEEENS5_IJNSA_ILi64EEESE_NSA_ILi32EEEEEEaNS5_IJSB_llEEEaNS5_IJlSB_lEEENS4_8TiledMMAINS4_8MMA_AtomIJNS4_15SM100_MMA_S8_SSIaaiLi64ELi64ELNS4_4UMMA5MajorE1ELSN_0ELNSM_8SaturateE0EEEEEENS4_6LayoutISC_NS5_IJNSA_ILi0EEESS_SS_EEEEENS5_IJNS4_10UnderscoreESV_SV_EEEEENS4_13SM90_TMA_LOADENS4_14ComposedLayoutINS4_7SwizzleILi2ELi4ELi3EEENS4_18smem_ptr_flag_bitsILi8EEENSR_INS5_IJSE_NSA_ILi8EEEEEENS5_IJSB_SE_EEEEEEEvNS4_8identityESY_NSZ_INS10_ILi1ELi4ELi3EEES13_NSR_INS5_IJS14_SF_EEENS5_IJSF_SB_EEEEEEEvS19_EENS_8epilogue10collective18CollectiveEpilogueINS1G_23Sm100TmaWarpSpecializedILi1ELi1ELi32ELb0ELb0EEEJSG_NS5_IJNSR_ISE_SB_EES1L_EEEaSI_aSI_NS1G_6fusion15FusionCallbacksIS1K_NS1N_17LinearCombinationIaiaiLNS_15FloatRoundStyleE2EEESG_S1M_JEEENS4_5SM1004TMEM4LOAD26SM100_TMEM_LOAD_16dp32b32xESY_NSZ_IS11_S13_NSR_INS5_IJS14_SE_EEENS5_IJSE_SB_EEEEEEENS4_39AutoVectorizingCopyWithAssumedAlignmentILi128EEENS4_14SM90_TMA_STOREES20_S22_S22_EEEvvEEEEvNT_6ParamsE)
        .other          _ZN7cutlass13device_kernelINS_4gemm6kernel13GemmUniversalIN4cute5tupleIJiiiiEEENS1_10collective13CollectiveMmaINS1_35MainloopSm100TmaUmmaWarpSpecializedILi54ELi2ELi4ENS5_IJNS4_1CILi1EEESB_SB_EEEEENS5_IJNSA_ILi64EEESE_NSA_ILi32EEEEEEaNS5_IJSB_llEEEaNS5_IJlSB_lEEENS4_8TiledMMAINS4_8MMA_AtomIJNS4_15SM100_MMA_S8_SSIaaiLi64ELi64ELNS4_4UMMA5MajorE1ELSN_0ELNSM_8SaturateE0EEEEEENS4_6LayoutISC_NS5_IJNSA_ILi0EEESS_SS_EEEEENS5_IJNS4_10UnderscoreESV_SV_EEEEENS4_13SM90_TMA_LOADENS4_14ComposedLayoutINS4_7SwizzleILi2ELi4ELi3EEENS4_18smem_ptr_flag_bitsILi8EEENSR_INS5_IJSE_NSA_ILi8EEEEEENS5_IJSB_SE_EEEEEEEvNS4_8identityESY_NSZ_INS10_ILi1ELi4ELi3EEES13_NSR_INS5_IJS14_SF_EEENS5_IJSF_SB_EEEEEEEvS19_EENS_8epilogue10collective18CollectiveEpilogueINS1G_23Sm100TmaWarpSpecializedILi1ELi1ELi32ELb0ELb0EEEJSG_NS5_IJNSR_ISE_SB_EES1L_EEEaSI_aSI_NS1G_6fusion15FusionCallbacksIS1K_NS1N_17LinearCombinationIaiaiLNS_15FloatRoundStyleE2EEESG_S1M_JEEENS4_5SM1004TMEM4LOAD26SM100_TMEM_LOAD_16dp32b32xESY_NSZ_IS11_S13_NSR_INS5_IJS14_SE_EEENS5_IJSE_SB_EEEEEEENS4_39AutoVectorizingCopyWithAssumedAlignmentILi128EEENS4_14SM90_TMA_STOREES20_S22_S22_EEEvvEEEEvNT_6ParamsE,@"STO_CUDA_ENTRY STV_DEFAULT"
_ZN7cutlass13device_kernelINS_4gemm6kernel13GemmUniversalIN4cute5tupleIJiiiiEEENS1_10collective13CollectiveMmaINS1_35MainloopSm100TmaUmmaWarpSpecializedILi54ELi2ELi4ENS5_IJNS4_1CILi1EEESB_SB_EEEEENS5_IJNSA_ILi64EEESE_NSA_ILi32EEEEEEaNS5_IJSB_llEEEaNS5_IJlSB_lEEENS4_8TiledMMAINS4_8MMA_AtomIJNS4_15SM100_MMA_S8_SSIaaiLi64ELi64ELNS4_4UMMA5MajorE1ELSN_0ELNSM_8SaturateE0EEEEEENS4_6LayoutISC_NS5_IJNSA_ILi0EEESS_SS_EEEEENS5_IJNS4_10UnderscoreESV_SV_EEEEENS4_13SM90_TMA_LOADENS4_14ComposedLayoutINS4_7SwizzleILi2ELi4ELi3EEENS4_18smem_ptr_flag_bitsILi8EEENSR_INS5_IJSE_NSA_ILi8EEEEEENS5_IJSB_SE_EEEEEEEvNS4_8identityESY_NSZ_INS10_ILi1ELi4ELi3EEES13_NSR_INS5_IJS14_SF_EEENS5_IJSF_SB_EEEEEEEvS19_EENS_8epilogue10collective18CollectiveEpilogueINS1G_23Sm100TmaWarpSpecializedILi1ELi1ELi32ELb0ELb0EEEJSG_NS5_IJNSR_ISE_SB_EES1L_EEEaSI_aSI_NS1G_6fusion15FusionCallbacksIS1K_NS1N_17LinearCombinationIaiaiLNS_15FloatRoundStyleE2EEESG_S1M_JEEENS4_5SM1004TMEM4LOAD26SM100_TMEM_LOAD_16dp32b32xESY_NSZ_IS11_S13_NSR_INS5_IJS14_SE_EEENS5_IJSE_SB_EEEEEEENS4_39AutoVectorizingCopyWithAssumedAlignmentILi128EEENS4_14SM90_TMA_STOREES20_S22_S22_EEEvvEEEEvNT_6ParamsE:
[----:B------:R-:W1:Y:S01]  /*0000*/  LDC R1, c[0x0][0x37c] ;  /* 0x0000df00ff017b82 */ /* 0x000e620000000800 */
[----:B------:R-:W2:Y:S01]  /*0010*/  S2R R103, SR_TID.X ;  /* 0x0000000000677919 */ /* 0x000ea20000002100 */
[----:B------:R-:W3:Y:S01]  /*0020*/  LDCU.64 UR4, c[0x0][0x890] ;  /* 0x00011200ff0477ac */ /* 0x000ee20008000a00 */
[----:B------:R-:W-:Y:S02]  /*0030*/  PRMT R98, RZ, 0x7610, R98 ;  /* 0x00007610ff627816 */ /* 0x000fe40000000062 */
[----:B------:R-:W-:Y:S01]  /*0040*/  ELECT P5, URZ, PT ;  /* 0x0000000000ff782f */ /* 0x000fe200038a0000 */
[----:B------:R-:W4:Y:S01]  /*0050*/  LDCU.64 UR40, c[0x0][0x358] ;  /* 0x00006b00ff2877ac */ /* 0x000f220008000a00 */
[----:B---3--:R-:W-:-:S04]  /*0060*/  UISETP.NE.U32.AND UP0, UPT, UR4, URZ, UPT ;  /* 0x000000ff0400728c */ /* 0x008fc8000bf05070 */
[----:B------:R-:W-:Y:S01]  /*0070*/  UISETP.NE.AND.EX UP0, UPT, UR5, URZ, UPT, UP0 ;  /* 0x000000ff0500728c */ /* 0x000fe2000bf05300 */
[----:B--2---:R-:W-:-:S05]  /*0080*/  SHF.R.U32.HI R106, RZ, 0x5, R103 ;  /* 0x00000005ff6a7819 */ /* 0x004fca0000011667 */
[----:B------:R-:W2:Y:S02]  /*0090*/  SHFL.IDX PT, R0, R106, RZ, 0x1f ;  /* 0x00001fff6a007589 */ /* 0x000ea400000e0000 */
[----:B--2---:R-:W-:Y:S01]  /*00a0*/  R2UR UR8, R0 ;  /* 0x00000000000872ca */ /* 0x004fe200000e0000 */
[----:B-1--4-:R-:W-:-:S14]  /*00b0*/  BRA.U UP0, `(.L_x_0) ;  /* 0x00000001002c7547 */ /* 0x012fdc000b800000 */
[----:B------:R-:W1:Y:S02]  /*00c0*/  LDCU.64 UR6, c[0x0][0x888] ;  /* 0x00011100ff0677ac */ /* 0x000e640008000a00 */
[----:B-1----:R-:W-:-:S04]  /*00d0*/  UISETP.NE.U32.AND UP0, UPT, UR6, URZ, UPT ;  /* 0x000000ff0600728c */ /* 0x002fc8000bf05070 */
[----:B------:R-:W-:-:S09]  /*00e0*/  UISETP.NE.AND.EX UP0, UPT, UR7, URZ, UPT, UP0 ;  /* 0x000000ff0700728c */ /* 0x000fd2000bf05300 */
[----:B------:R-:W-:Y:S05]  /*00f0*/  BRA.U !UP0, `(.L_x_1) ;  /* 0x0000000108107547 */ /* 0x000fea000b800000 */
[----:B------:R-:W1:Y:S02]  /*0100*/  LDC.64 R48, c[0x0][0x888] ;  /* 0x00022200ff307b82 */ /* 0x000e640000000a00 */
[----:B-1----:R1:W5:Y:S01]  /*0110*/  LDG.E R48, desc[UR40][R48.64] ;  /* 0x0000002830307981 */ /* 0x002362000c1e1900 */
[----:B------:R-:W-:Y:S01]  /*0120*/  HFMA2 R98, -RZ, RZ, 0, 5.9604644775390625e-08 ;  /* 0x00000001ff627431 */ /* 0x000fe200000001ff */
[----:B------:R-:W-:Y:S05]  /*0130*/  BRA `(.L_x_0) ;  /* 0x00000000000c7947 */ /* 0x000fea0003800000 */
.L_x_1:
[----:B------:R-:W1:Y:S01]  /*0140*/  LDCU UR6, c[0x0][0x880] ;  /* 0x00011000ff0677ac */ /* 0x000e620008000800 */
[----:B------:R-:W-:Y:S01]  /*0150*/  HFMA2 R98, -RZ, RZ, 0, 5.9604644775390625e-08 ;  /* 0x00000001ff627431 */ /* 0x000fe200000001ff */
[----:B-1----:R-:W-:-:S07]  /*0160*/  MOV R48, UR6 ;  /* 0x0000000600307c02 */ /* 0x002fce0008000f00 */
.L_x_0:
[----:B------:R-:W2:Y:S02]  /*0170*/  LDCU.64 UR6, c[0x0][0x8b0] ;  /* 0x00011600ff0677ac */ /* 0x000ea40008000a00 */
[----:B--2---:R-:W-:-:S04]  /*0180*/  UISETP.NE.U32.AND UP0, UPT, UR6, URZ, UPT ;  /* 0x000000ff0600728c */ /* 0x004fc8000bf05070 */
[----:B------:R-:W-:-:S09]  /*0190*/  UISETP.NE.AND.EX UP0, UPT, UR7, URZ, UPT, UP0 ;  /* 0x000000ff0700728c */ /* 0x000fd2000bf05300 */
[----:B------:R-:W-:Y:S05]  /*01a0*/  BRA.U UP0, `(.L_x_2) ;  /* 0x0000000100247547 */ /* 0x000fea000b800000 */
[----:B------:R-:W2:Y:S02]  /*01b0*/  LDCU.64 UR6, c[0x0][0x8a8] ;  /* 0x00011500ff0677ac */ /* 0x000ea40008000a00 */
[----:B--2---:R-:W-:-:S04]  /*01c0*/  UISETP.NE.U32.AND UP0, UPT, UR6, URZ, UPT ;  /* 0x000000ff0600728c */ /* 0x004fc8000bf05070 */
[----:B------:R-:W-:-:S09]  /*01d0*/  UISETP.NE.AND.EX UP0, UPT, UR7, URZ, UPT, UP0 ;  /* 0x000000ff0700728c */ /* 0x000fd2000bf05300 */
[----:B------:R-:W-:Y:S05]  /*01e0*/  BRA.U !UP0, `(.L_x_3) ;  /* 0x00000001080c7547 */ /* 0x000fea000b800000 */
[----:B------:R-:W2:Y:S02]  /*01f0*/  LDC.64 R2, c[0x0][0x8a8] ;  /* 0x00022a00ff027b82 */ /* 0x000ea40000000a00 */
[----:B--2---:R2:W5:Y:S01]  /*0200*/  LDG.E R47, desc[UR40][R2.64] ;  /* 0x00000028022f7981 */ /* 0x004562000c1e1900 */
[----:B------:R-:W-:Y:S05]  /*0210*/  BRA `(.L_x_2) ;  /* 0x0000000000087947 */ /* 0x000fea0003800000 */
.L_x_3:
[----:B------:R-:W2:Y:S02]  /*0220*/  LDCU UR6, c[0x0][0x8a0] ;  /* 0x00011400ff0677ac */ /* 0x000ea40008000800 */
[----:B--2---:R-:W-:Y:S02]  /*0230*/  MOV R47, UR6 ;  /* 0x00000006002f7c02 */ /* 0x004fe40008000f00 */
.L_x_2:
[----:B------:R-:W-:Y:S01]  /*0240*/  IMAD.U32 R0, RZ, RZ, UR8 ;  /* 0x00000008ff007e24 */ /* 0x000fe2000f8e00ff */
[----:B------:R-:W-:Y:S04]  /*0250*/  BSSY.RECONVERGENT B0, `(.L_x_4) ;  /* 0x000000c000007945 */ /* 0x000fe80003800200 */
[C---:B------:R-:W-:Y:S02]  /*0260*/  ISETP.NE.OR P1, PT, R0.reuse, 0x1, !P5 ;  /* 0x000000010000780c */ /* 0x040fe40006f25670 */
[----:B------:R-:W-:-:S11]  /*0270*/  ISETP.NE.OR P0, PT, R0, 0x3, !P5 ;  /* 0x000000030000780c */ /* 0x000fd60006f05670 */
[----:B------:R-:W-:Y:S05]  /*0280*/  @P1 BRA `(.L_x_5) ;  /* 0x0000000000201947 */ /* 0x000fea0003800000 */
[----:B------:R-:W3:Y:S02]  /*0290*/  LDCU.64 UR6, c[0x0][0x348] ;  /* 0x00006900ff0677ac */ /* 0x000ee40008000a00 */
[----:B---3--:R-:W-:Y:S02]  /*02a0*/  UIADD3 UR10, UP1, UPT, UR6, 0x80, URZ ;  /* 0x00000080060a7890 */ /* 0x008fe4000ff3e0ff */
[----:B------:R-:W-:Y:S02]  /*02b0*/  UIADD3 UR6, UP0, UPT, UR6, 0x180, URZ ;  /* 0x0000018006067890 */ /* 0x000fe4000ff1e0ff */
[----:B------:R-:W-:Y:S02]  /*02c0*/  UIADD3.X UR11, UPT, UPT, URZ, UR7, URZ, UP1, !UPT ;  /* 0x00000007ff0b7290 */ /* 0x000fe40008ffe4ff */
[----:B------:R-:W-:-:S07]  /*02d0*/  UIADD3.X UR7, UPT, UPT, URZ, UR7, URZ, UP0, !UPT ;  /* 0x00000007ff077290 */ /* 0x000fce00087fe4ff */
[----:B------:R3:W-:Y:S02]  /*02e0*/  UTMACCTL.PF [UR10] ;  /* 0x000000000a0079b9 */ /* 0x0007e40008040000 */
[----:B------:R3:W-:Y:S02]  /*02f0*/  UTMACCTL.PF [UR6] ;  /* 0x00000000060079b9 */ /* 0x0007e40008040000 */
[----:B---3--:R-:W-:Y:S01]  /*0300*/  NOP ;  /* 0x0000000000007918 */ /* 0x008fe20000000000 */
.L_x_5:
[----:B------:R-:W-:Y:S05]  /*0310*/  BSYNC.RECONVERGENT B0 ;  /* 0x0000000000007941 */ /* 0x000fea0003800200 */
.L_x_4:
[----:B------:R-:W-:Y:S04]  /*0320*/  BSSY.RECONVERGENT B0, `(.L_x_6) ;  /* 0x000000a000007945 */ /* 0x000fe80003800200 */
        /* <DEDUP_REMOVED lines=9> */
.L_x_7:
[----:B------:R-:W-:Y:S05]  /*03c0*/  BSYNC.RECONVERGENT B0 ;  /* 0x0000000000007941 */ /* 0x000fea0003800200 */
.L_x_6:
[----:B------:R-:W3:Y:S01]  /*03d0*/  LDCU.64 UR6, c[0x0][0x888] ;  /* 0x00011100ff0677ac */ /* 0x000ee20008000a00 */
[----:B------:R-:W-:Y:S02]  /*03e0*/  UISETP.EQ.U32.AND UP1, UPT, UR4, URZ, UPT ;  /* 0x000000ff0400728c */ /* 0x000fe4000bf22070 */
[----:B------:R-:W-:Y:S02]  /*03f0*/  UPLOP3.LUT UP2, UPT, UPT, UPT, UPT, 0x80, 0x8 ;  /* 0x000000000008789c */ /* 0x000fe40003f4f070 */
[----:B---3--:R-:W-:-:S04]  /*0400*/  UISETP.NE.U32.AND UP0, UPT, UR6, URZ, UPT ;  /* 0x000000ff0600728c */ /* 0x008fc8000bf05070 */
[----:B------:R-:W-:-:S04]  /*0410*/  UISETP.NE.AND.EX UP0, UPT, UR7, URZ, UPT, UP0 ;  /* 0x000000ff0700728c */ /* 0x000fc8000bf05300 */
[----:B------:R-:W-:-:S04]  /*0420*/  UISETP.EQ.OR.EX UP3, UPT, UR5, URZ, !UP0, UP1 ;  /* 0x000000ff0500728c */ /* 0x000fc8000c762710 */
[----:B------:R-:W-:-:S05]  /*0430*/  UP2UR UR44, UPR, URZ, 0x8 ;  /* 0x00000008ff2c7883 */ /* 0x000fca0008000000 */
[----:B------:R-:W-:Y:S07]  /*0440*/  BRA.U !UP3, `(.L_x_8) ;  /* 0x000000010b207547 */ /* 0x000fee000b800000 */
[----:B-----5:R-:W-:Y:S01]  /*0450*/  R2UR UR6, R48 ;  /* 0x00000000300672ca */ /* 0x020fe200000e0000 */
[----:B------:R-:W-:Y:S02]  /*0460*/  UISETP.NE.U32.AND UP2, UPT, UR4, URZ, UPT ;  /* 0x000000ff0400728c */ /* 0x000fe4000bf45070 */
[----:B------:R-:W-:Y:S02]  /*0470*/  USEL UR4, URZ, 0xffffffff, UP0 ;  /* 0xffffffffff047887 */ /* 0x000fe40008000000 */
[----:B------:R-:W-:-:S08]  /*0480*/  UISETP.NE.AND.EX UP2, UPT, UR5, URZ, UPT, UP2 ;  /* 0x000000ff0500728c */ /* 0x000fd0000bf45320 */
[----:B------:R-:W-:-:S04]  /*0490*/  UISETP.NE.AND UP1, UPT, UR6, URZ, UPT ;  /* 0x000000ff0600728c */ /* 0x000fc8000bf25270 */
[----:B------:R-:W-:-:S04]  /*04a0*/  @!UP2 USEL UR4, URZ, 0xffffffff, UP1 ;  /* 0xffffffffff04a887 */ /* 0x000fc80008800000 */
[----:B------:R-:W-:-:S04]  /*04b0*/  ULOP3.LUT UR4, UR4, 0x1, URZ, 0xc0, !UPT ;  /* 0x0000000104047892 */ /* 0x000fc8000f8ec0ff */
[----:B------:R-:W-:-:S11]  /*04c0*/  UISETP.NE.U32.AND UP2, UPT, UR4, 0x1, UPT ;  /* 0x000000010400788c */ /* 0x000fd6000bf45070 */
.L_x_8:
[----:B--2---:R-:W2:Y:S01]  /*04d0*/  SHFL.IDX PT, R2, R106, RZ, 0x1f ;  /* 0x00001fff6a027589 */ /* 0x004ea200000e0000 */
[----:B------:R-:W-:-:S04]  /*04e0*/  UISETP.NE.AND UP1, UPT, UR8, 0x2, UPT ;  /* 0x000000020800788c */ /* 0x000fc8000bf25270 */
[----:B------:R-:W-:Y:S01]  /*04f0*/  USEL UR13, URZ, 0x1, UP1 ;  /* 0x00000001ff0d7887 */ /* 0x000fe20008800000 */
[----:B--2---:R-:W-:-:S13]  /*0500*/  ISETP.NE.AND P0, PT, R2, RZ, PT ;  /* 0x000000ff0200720c */ /* 0x004fda0003f05270 */
[----:B------:R-:W-:Y:S05]  /*0510*/  @P0 BRA `(.L_x_9) ;  /* 0x0000000400e40947 */ /* 0x000fea0003800000 */
[----:B------:R-:W-:Y:S01]  /*0520*/  ELECT P0, URZ, PT ;  /* 0x0000000000ff782f */ /* 0x000fe20003800000 */
[----:B------:R-:W-:-:S12]  /*0530*/  BSSY.RECONVERGENT B0, `(.L_x_9) ;  /* 0x0000077000007945 */ /* 0x000fd80003800200 */
[----:B------:R-:W-:Y:S05]  /*0540*/  @!P0 BRA `(.L_x_10) ;  /* 0x0000000400d48947 */ /* 0x000fea0003800000 */
[----:B------:R-:W2:Y:S01]  /*0550*/  S2UR UR5, SR_CgaCtaId ;  /* 0x00000000000579c3 */ /* 0x000ea20000008800 */
[----:B------:R-:W-:Y:S01]  /*0560*/  UMOV UR6, 0x400 ;  /* 0x0000040000067882 */ /* 0x000fe20000000000 */
[----:B------:R-:W-:Y:S01]  /*0570*/  UMOV UR4, 0x1 ;  /* 0x0000000100047882 */ /* 0x000fe20000000000 */
[----:B--2---:R-:W-:Y:S02]  /*0580*/  ULEA UR5, UR5, UR6, 0x18 ;  /* 0x0000000605057291 */ /* 0x004fe4000f8ec0ff */
[----:B------:R-:W-:-:S04]  /*0590*/  UIADD3 UR6, UPT, UPT, -UR4, 0x100000, URZ ;  /* 0x0010000004067890 */ /* 0x000fc8000fffe1ff */
[----:B------:R-:W-:Y:S02]  /*05a0*/  USHF.L.U32 UR7, UR6, 0xb, URZ ;  /* 0x0000000b06077899 */ /* 0x000fe400080006ff */
[----:B------:R-:W-:Y:S01]  /*05b0*/  USHF.L.U32 UR6, UR6, 0x1, URZ ;  /* 0x0000000106067899 */ /* 0x000fe200080006ff */
[----:B------:R-:W2:Y:S11]  /*05c0*/  FENCE.VIEW.ASYNC.S ;  /* 0x00000000000073c6 */ /* 0x000eb60000000000 */
[----:B--2---:R2:W3:Y:S01]  /*05d0*/  SYNCS.EXCH.64 URZ, [UR5], UR6 ;  /* 0x0000000605ff75b2 */ /* 0x0044e20008000100 */
[----:B------:R2:W4:Y:S01]  /*05e0*/  SYNCS.EXCH.64 URZ, [UR5+0x1b0], UR6 ;  /* 0x0001b00605ff75b2 */ /* 0x0005220008000100 */
[----:B------:R2:W1:Y:S01]  /*05f0*/  SYNCS.EXCH.64 URZ, [UR5+0x8], UR6 ;  /* 0x0000080605ff75b2 */ /* 0x0004620008000100 */
        /* <DEDUP_REMOVED lines=104> */
[----:B------:R2:W1:Y:S02]  /*0c80*/  SYNCS.EXCH.64 URZ, [UR5+0x358], UR6 ;  /* 0x0003580605ff75b2 */ /* 0x0004640008000100 */
[----:B--234-:R-:W-:Y:S01]  /*0c90*/  NOP ;  /* 0x0000000000007918 */ /* 0x01cfe20000000000 */
.L_x_10:
[----:B------:R-:W-:Y:S05]  /*0ca0*/  BSYNC.RECONVERGENT B0 ;  /* 0x0000000000007941 */ /* 0x000fea0003800200 */
.L_x_9:
[----:B------:R-:W2:Y:S01]  /*0cb0*/  SHFL.IDX PT, R2, R106, RZ, 0x1f ;  /* 0x00001fff6a027589 */ /* 0x000ea200000e0000 */
[----:B------:R-:W-:Y:S01]  /*0cc0*/  NOP ;  /* 0x0000000000007918 */ /* 0x000fe20000000000 */
[----:B--2---:R-:W-:-:S13]  /*0cd0*/  ISETP.NE.AND P0, PT, R2, 0x1, PT ;  /* 0x000000010200780c */ /* 0x004fda0003f05270 */
[----:B------:R-:W-:Y:S05]  /*0ce0*/  @P0 BRA `(.L_x_11) ;  /* 0x0000000000400947 */ /* 0x000fea0003800000 */
[----:B------:R-:W2:Y:S01]  /*0cf0*/  S2UR UR6, SR_CgaCtaId ;  /* 0x00000000000679c3 */ /* 0x000ea20000008800 */
[----:B------:R-:W-:Y:S01]  /*0d00*/  UMOV UR7, 0x400 ;  /* 0x0000040000077882 */ /* 0x000fe20000000000 */
[----:B------:R-:W-:Y:S01]  /*0d10*/  UMOV UR5, 0x20 ;  /* 0x0000002000057882 */ /* 0x000fe20000000000 */
[----:B------:R-:W-:Y:S01]  /*0d20*/  UMOV UR4, 0x80 ;  /* 0x0000008000047882 */ /* 0x000fe20000000000 */
[----:B------:R-:W-:-:S04]  /*0d30*/  UIADD3 UR10, UPT, UPT, -UR5, 0x100000, URZ ;  /* 0x00100000050a7890 */ /* 0x000fc8000fffe1ff */
[----:B------:R-:W-:Y:S02]  /*0d40*/  USHF.L.U32 UR11, UR10, 0xb, URZ ;  /* 0x0000000b0a0b7899 */ /* 0x000fe400080006ff */
[----:B------:R-:W-:Y:S02]  /*0d50*/  USHF.L.U32 UR10, UR10, 0x1, URZ ;  /* 0x000000010a0a7899 */ /* 0x000fe400080006ff */
[----:B------:R-:W-:-:S04]  /*0d60*/  UIADD3 UR4, UPT, UPT, -UR4, 0x100000, URZ ;  /* 0x0010000004047890 */ /* 0x000fc8000fffe1ff */
[----:B------:R-:W-:Y:S02]  /*0d70*/  USHF.L.U32 UR5, UR4, 0xb, URZ ;  /* 0x0000000b04057899 */ /* 0x000fe400080006ff */
[----:B------:R-:W-:Y:S01]  /*0d80*/  USHF.L.U32 UR4, UR4, 0x1, URZ ;  /* 0x0000000104047899 */ /* 0x000fe200080006ff */
[----:B------:R-:W-:Y:S01]  /*0d90*/  ELECT P0, URZ, PT ;  /* 0x0000000000ff782f */ /* 0x000fe20003800000 */
[----:B--2---:R-:W-:Y:S01]  /*0da0*/  ULEA UR6, UR6, UR7, 0x18 ;  /* 0x0000000706067291 */ /* 0x004fe2000f8ec0ff */
[----:B------:R-:W2:Y:S11]  /*0db0*/  FENCE.VIEW.ASYNC.S ;  /* 0x00000000000073c6 */ /* 0x000eb60000000000 */
[----:B--2---:R2:W3:Y:S01]  /*0dc0*/  SYNCS.EXCH.64 URZ, [UR6+0x360], UR10 ;  /* 0x0003600a06ff75b2 */ /* 0x0044e20008000100 */
[----:B------:R2:W4:Y:S01]  /*0dd0*/  SYNCS.EXCH.64 URZ, [UR6+0x368], UR4 ;  /* 0x0003680406ff75b2 */ /* 0x0005220008000100 */
[----:B------:R-:W-:Y:S01]  /*0de0*/  NOP ;  /* 0x0000000000007918 */ /* 0x000fe20000000000 */
.L_x_11:
[----:B------:R-:W1:Y:S01]  /*0df0*/  SHFL.IDX PT, R2, R106, RZ, 0x1f ;  /* 0x00001fff6a027589 */ /* 0x000e6200000e0000 */
[----:B------:R-:W-:Y:S01]  /*0e00*/  NOP ;  /* 0x0000000000007918 */ /* 0x000fe20000000000 */
[----:B-1----:R-:W-:-:S13]  /*0e10*/  ISETP.NE.AND P0, PT, R2, 0x3, PT ;  /* 0x000000030200780c */ /* 0x002fda0003f05270 */
[----:B------:R-:W-:Y:S05]  /*0e20*/  @P0 BRA `(.L_x_12) ;  /* 0x0000000000300947 */ /* 0x000fea0003800000 */
[----:B--2---:R-:W1:Y:S01]  /*0e30*/  S2UR UR5, SR_CgaCtaId ;  /* 0x00000000000579c3 */ /* 0x004e620000008800 */
[----:B------:R-:W-:Y:S01]  /*0e40*/  UMOV UR6, 0x400 ;  /* 0x0000040000067882 */ /* 0x000fe20000000000 */
[----:B------:R-:W-:Y:S01]  /*0e50*/  UMOV UR4, 0x20 ;  /* 0x0000002000047882 */ /* 0x000fe20000000000 */
[----:B------:R-:W-:Y:S01]  /*0e60*/  ELECT P0, URZ, PT ;  /* 0x0000000000ff782f */ /* 0x000fe20003800000 */
[----:B-1----:R-:W-:Y:S02]  /*0e70*/  ULEA UR5, UR5, UR6, 0x18 ;  /* 0x0000000605057291 */ /* 0x002fe4000f8ec0ff */
[----:B------:R-:W-:-:S04]  /*0e80*/  UIADD3 UR6, UPT, UPT, -UR4, 0x100000, URZ ;  /* 0x0010000004067890 */ /* 0x000fc8000fffe1ff */
[----:B------:R-:W-:Y:S02]  /*0e90*/  USHF.L.U32 UR7, UR6, 0xb, URZ ;  /* 0x0000000b06077899 */ /* 0x000fe400080006ff */
[----:B------:R-:W-:Y:S01]  /*0ea0*/  USHF.L.U32 UR6, UR6, 0x1, URZ ;  /* 0x0000000106067899 */ /* 0x000fe200080006ff */
[----:B------:R-:W1:Y:S11]  /*0eb0*/  FENCE.VIEW.ASYNC.S ;  /* 0x00000000000073c6 */ /* 0x000e760000000000 */
[----:B-1----:R1:W2:Y:S01]  /*0ec0*/  SYNCS.EXCH.64 URZ, [UR5+0x370], UR6 ;  /* 0x0003700605ff75b2 */ /* 0x0022a20008000100 */
[----:B------:R1:W1:Y:S01]  /*0ed0*/  SYNCS.EXCH.64 URZ, [UR5+0x378], UR6 ;  /* 0x0003780605ff75b2 */ /* 0x0002620008000100 */
[----:B------:R-:W-:Y:S01]  /*0ee0*/  NOP ;  /* 0x0000000000007918 */ /* 0x000fe20000000000 */
.L_x_12:
[----:B------:R-:W3:Y:S01]  /*0ef0*/  SHFL.IDX PT, R2, R106, RZ, 0x1f ;  /* 0x00001fff6a027589 */ /* 0x000ee200000e0000 */
[----:B------:R-:W-:Y:S01]  /*0f00*/  NOP ;  /* 0x0000000000007918 */ /* 0x000fe20000000000 */
[----:B---3--:R-:W-:-:S13]  /*0f10*/  ISETP.NE.AND P0, PT, R2, 0x4, PT ;  /* 0x000000040200780c */ /* 0x008fda0003f05270 */
[----:B------:R-:W-:Y:S05]  /*0f20*/  @P0 BRA `(.L_x_13) ;  /* 0x00000000004c0947 */ /* 0x000fea0003800000 */
[----:B-12---:R-:W1:Y:S01]  /*0f30*/  S2UR UR5, SR_CgaCtaId ;  /* 0x00000000000579c3 */ /* 0x006e620000008800 */
[----:B------:R-:W-:Y:S01]  /*0f40*/  UMOV UR7, 0x100 ;  /* 0x0000010000077882 */ /* 0x000fe20000000000 */
[----:B------:R-:W-:Y:S01]  /*0f50*/  UMOV UR6, 0x400 ;  /* 0x0000040000067882 */ /* 0x000fe20000000000 */
[----:B------:R-:W-:Y:S01]  /*0f60*/  USEL UR7, UR7, 0xe0, UP2 ;  /* 0x000000e007077887 */ /* 0x000fe20009000000 */
[----:B------:R-:W-:Y:S01]  /*0f70*/  UMOV UR4, 0x1 ;  /* 0x0000000100047882 */ /* 0x000fe20000000000 */
[----:B------:R-:W-:Y:S01]  /*0f80*/  ELECT P0, URZ, PT ;  /* 0x0000000000ff782f */ /* 0x000fe20003800000 */
[----:B------:R-:W-:-:S04]  /*0f90*/  UIADD3 UR10, UPT, UPT, -UR4, 0x100000, URZ ;  /* 0x00100000040a7890 */ /* 0x000fc8000fffe1ff */
[----:B------:R-:W-:Y:S02]  /*0fa0*/  USHF.L.U32 UR11, UR10, 0xb, URZ ;  /* 0x0000000b0a0b7899 */ /* 0x000fe400080006ff */
[----:B------:R-:W-:Y:S02]  /*0fb0*/  USHF.L.U32 UR10, UR10, 0x1, URZ ;  /* 0x000000010a0a7899 */ /* 0x000fe400080006ff */
[----:B-1----:R-:W-:Y:S02]  /*0fc0*/  ULEA UR5, UR5, UR6, 0x18 ;  /* 0x0000000605057291 */ /* 0x002fe4000f8ec0ff */
[----:B------:R-:W-:-:S04]  /*0fd0*/  UIADD3 UR6, UPT, UPT, -UR7, 0x100000, URZ ;  /* 0x0010000007067890 */ /* 0x000fc8000fffe1ff */
[----:B------:R-:W-:Y:S02]  /*0fe0*/  USHF.L.U32 UR7, UR6, 0xb, URZ ;  /* 0x0000000b06077899 */ /* 0x000fe400080006ff */
[----:B------:R-:W-:Y:S01]  /*0ff0*/  USHF.L.U32 UR6, UR6, 0x1, URZ ;  /* 0x0000000106067899 */ /* 0x000fe200080006ff */
[----:B------:R-:W1:Y:S03]  /*1000*/  FENCE.VIEW.ASYNC.S ;  /* 0x00000000000073c6 */ /* 0x000e660000000000 */
[----:B-1----:R3:W1:Y:S08]  /*1010*/  SYNCS.EXCH.64 URZ, [UR5+0x380], UR10 ;  /* 0x0003800a05ff75b2 */ /* 0x0026700008000100 */
[----:B------:R3:W2:Y:S01]  /*1020*/  SYNCS.EXCH.64 URZ, [UR5+0x390], UR6 ;  /* 0x0003900605ff75b2 */ /* 0x0006a20008000100 */
[----:B------:R3:W1:Y:S01]  /*1030*/  SYNCS.EXCH.64 URZ, [UR5+0x388], UR10 ;  /* 0x0003880a05ff75b2 */ /* 0x0006620008000100 */
[----:B------:R3:W1:Y:S02]  /*1040*/  SYNCS.EXCH.64 URZ, [UR5+0x398], UR6 ;  /* 0x0003980605ff75b2 */ /* 0x0006640008000100 */
[----:B---3--:R-:W-:Y:S01]  /*1050*/  NOP ;  /* 0x0000000000007918 */ /* 0x008fe20000000000 */
.L_x_13:
[----:B------:R-:W3:Y:S01]  /*1060*/  SHFL.IDX PT, R2, R106, RZ, 0x1f ;  /* 0x00001fff6a027589 */ /* 0x000ee200000e0000 */
[----:B------:R-:W-:Y:S01]  /*1070*/  NOP ;  /* 0x0000000000007918 */ /* 0x000fe20000000000 */
[----:B---3--:R-:W-:-:S13]  /*1080*/  ISETP.NE.AND P0, PT, R2, 0x5, PT ;  /* 0x000000050200780c */ /* 0x008fda0003f05270 */
[----:B------:R-:W-:Y:S05]  /*1090*/  @P0 BRA `(.L_x_14) ;  /* 0x0000000000580947 */ /* 0x000fea0003800000 */
[----:B-12---:R-:W1:Y:S01]  /*10a0*/  S2UR UR6, SR_CgaCtaId ;  /* 0x00000000000679c3 */ /* 0x006e620000008800 */
        /* <DEDUP_REMOVED lines=10> */
[----:B-1----:R-:W-:Y:S01]  /*1150*/  ULEA UR6, UR6, UR7, 0x18 ;  /* 0x0000000706067291 */ /* 0x002fe2000f8ec0ff */
[----:B------:R-:W1:Y:S11]  /*1160*/  FENCE.VIEW.ASYNC.S ;  /* 0x00000000000073c6 */ /* 0x000e760000000000 */
[----:B-1----:R3:W1:Y:S01]  /*1170*/  SYNCS.EXCH.64 URZ, [UR6+0x3a0], UR10 ;  /* 0x0003a00a06ff75b2 */ /* 0x0026620008000100 */
[----:B------:R3:W2:Y:S01]  /*1180*/  SYNCS.EXCH.64 URZ, [UR6+0x3c0], UR4 ;  /* 0x0003c00406ff75b2 */ /* 0x0006a20008000100 */
[----:B------:R3:W1:Y:S01]  /*1190*/  SYNCS.EXCH.64 URZ, [UR6+0x3a8], UR10 ;  /* 0x0003a80a06ff75b2 */ /* 0x0006620008000100 */
[----:B------:R3:W1:Y:S01]  /*11a0*/  SYNCS.EXCH.64 URZ, [UR6+0x3c8], UR4 ;  /* 0x0003c80406ff75b2 */ /* 0x0006620008000100 */
[----:B------:R3:W1:Y:S01]  /*11b0*/  SYNCS.EXCH.64 URZ, [UR6+0x3b0], UR10 ;  /* 0x0003b00a06ff75b2 */ /* 0x0006620008000100 */
[----:B------:R3:W1:Y:S01]  /*11c0*/  SYNCS.EXCH.64 URZ, [UR6+0x3d0], UR4 ;  /* 0x0003d00406ff75b2 */ /* 0x0006620008000100 */
[----:B------:R3:W1:Y:S01]  /*11d0*/  SYNCS.EXCH.64 URZ, [UR6+0x3b8], UR10 ;  /* 0x0003b80a06ff75b2 */ /* 0x0006620008000100 */
[----:B------:R3:W1:Y:S02]  /*11e0*/  SYNCS.EXCH.64 URZ, [UR6+0x3d8], UR4 ;  /* 0x0003d80406ff75b2 */ /* 0x0006640008000100 */
[----:B---3--:R-:W-:Y:S01]  /*11f0*/  NOP ;  /* 0x0000000000007918 */ /* 0x008fe20000000000 */
.L_x_14:
[----:B------:R-:W3:Y:S01]  /*1200*/  SHFL.IDX PT, R2, R106, RZ, 0x1f ;  /* 0x00001fff6a027589 */ /* 0x000ee200000e0000 */
[----:B------:R-:W-:Y:S01]  /*1210*/  NOP ;  /* 0x0000000000007918 */ /* 0x000fe20000000000 */
[----:B---3--:R-:W-:-:S13]  /*1220*/  ISETP.NE.AND P0, PT, R2, 0x3, PT ;  /* 0x000000030200780c */ /* 0x008fda0003f05270 */
[----:B------:R-:W-:Y:S05]  /*1230*/  @P0 BRA `(.L_x_15) ;  /* 0x0000000000380947 */ /* 0x000fea0003800000 */
[----:B-12---:R-:W1:Y:S01]  /*1240*/  S2UR UR5, SR_CgaCtaId ;  /* 0x00000000000579c3 */ /* 0x006e620000008800 */
        /* <DEDUP_REMOVED lines=8> */
[----:B-1----:R3:W1:Y:S01]  /*12d0*/  SYNCS.EXCH.64 URZ, [UR5+0x3e0], UR6 ;  /* 0x0003e00605ff75b2 */ /* 0x0026620008000100 */
[----:B------:R3:W2:Y:S01]  /*12e0*/  SYNCS.EXCH.64 URZ, [UR5+0x3f0], UR6 ;  /* 0x0003f00605ff75b2 */ /* 0x0006a20008000100 */
[----:B------:R3:W1:Y:S01]  /*12f0*/  SYNCS.EXCH.64 URZ, [UR5+0x3e8], UR6 ;  /* 0x0003e80605ff75b2 */ /* 0x0006620008000100 */
[----:B------:R3:W1:Y:S02]  /*1300*/  SYNCS.EXCH.64 URZ, [UR5+0x3f8], UR6 ;  /* 0x0003f80605ff75b2 */ /* 0x0006640008000100 */
[----:B---3--:R-:W-:Y:S01]  /*1310*/  NOP ;  /* 0x0000000000007918 */ /* 0x008fe20000000000 */
.L_x_15:
[----:B-12---:R-:W1:Y:S01]  /*1320*/  S2UR UR5, SR_CTAID.X ;  /* 0x00000000000579c3 */ /* 0x006e620000002500 */
[----:B------:R-:W-:-:S05]  /*1330*/  CS2R.32 R99, SR_CgaSize ;  /* 0x0000000000637805 */ /* 0x000fca0000008a00 */
[----:B------:R-:W-:-:S05]  /*1340*/  IMAD R99, R99, -0xa0, RZ ;  /* 0xffffff6063637824 */ /* 0x000fca00078e02ff */
[----:B------:R-:W-:-:S14]  /*1350*/  R2UR UR7, R99 ;  /* 0x00000000630772ca */ /* 0x000fdc00000e0000 */
[----:B------:R-:W2:Y:S01]  /*1360*/  LDCU UR7, c[0x0][UR7+0x2b0] ;  /* 0x00005600070777ac */ /* 0x000ea20008000800 */
[----:B------:R-:W-:Y:S01]  /*1370*/  NOP ;  /* 0x0000000000007918 */ /* 0x000fe20000000000 */
[----:B------:R-:W-:-:S05]  /*1380*/  CS2R.32 R99, SR_CgaSize ;  /* 0x0000000000637805 */ /* 0x000fca0000008a00 */
[----:B------:R-:W-:-:S05]  /*1390*/  IMAD R99, R99, -0xa0, RZ ;  /* 0xffffff6063637824 */ /* 0x000fca00078e02ff */
[----:B------:R-:W-:-:S14]  /*13a0*/  R2UR UR6, R99 ;  /* 0x00000000630672ca */ /* 0x000fdc00000e0000 */
[----:B------:R-:W3:Y:S01]  /*13b0*/  LDCU UR6, c[0x0][UR6+0x2b4] ;  /* 0x00005680060677ac */ /* 0x000ee20008000800 */
[----:B------:R-:W4:Y:S08]  /*13c0*/  S2UR UR4, SR_CTAID.Y ;  /* 0x00000000000479c3 */ /* 0x000f300000002600 */
[----:B------:R-:W3:Y:S01]  /*13d0*/  LDC R9, c[0x0][0xb24] ;  /* 0x0002c900ff097b82 */ /* 0x000ee20000000800 */
[----:B-1----:R-:W-:-:S02]  /*13e0*/  I2FP.F32.U32 R5, UR5 ;  /* 0x0000000500057c45 */ /* 0x002fc40008201000 */
[----:B------:R-:W-:-:S05]  /*13f0*/  CS2R.32 R3, SR_CgaSize ;  /* 0x0000000000037805 */ /* 0x000fca0000008a00 */
[----:B------:R-:W-:-:S06]  /*1400*/  IMAD R3, R3, -0xa0, RZ ;  /* 0xffffff6003037824 */ /* 0x000fcc00078e02ff */
[----:B------:R-:W1:Y:S01]  /*1410*/  LDC R3, c[0x0][R3+0x2a0] ;  /* 0x0000a80003037b82 */ /* 0x000e620000000800 */
[----:B------:R-:W-:Y:S01]  /*1420*/  MOV R99, UR5 ;  /* 0x0000000500637c02 */ /* 0x000fe20008000f00 */
[----:B--2---:R-:W-:Y:S01]  /*1430*/  FMUL R5, R5, UR7 ;  /* 0x0000000705057c20 */ /* 0x004fe20008400000 */
[----:B----4-:R-:W-:Y:S02]  /*1440*/  I2FP.F32.U32 R4, UR4 ;  /* 0x0000000400047c45 */ /* 0x010fe40008201000 */
[----:B------:R-:W-:-:S05]  /*1450*/  CS2R.32 R2, SR_CgaSize ;  /* 0x0000000000027805 */ /* 0x000fca0000008a00 */
[----:B------:R-:W-:-:S06]  /*1460*/  IMAD R2, R2, -0xa0, RZ ;  /* 0xffffff6002027824 */ /* 0x000fcc00078e02ff */
[----:B------:R-:W2:Y:S01]  /*1470*/  LDC R2, c[0x0][R2+0x2a4] ;  /* 0x0000a90002027b82 */ /* 0x000ea20000000800 */
[----:B------:R-:W4:Y:S01]  /*1480*/  F2I.U32.TRUNC.NTZ R96, R5 ;  /* 0x0000000500607305 */ /* 0x000f22000020f000 */
[----:B------:R-:W-:Y:S01]  /*1490*/  MOV R97, UR4 ;  /* 0x0000000400617c02 */ /* 0x000fe20008000f00 */
[----:B---3--:R-:W-:-:S05]  /*14a0*/  FMUL R4, R4, UR6 ;  /* 0x0000000604047c20 */ /* 0x008fca0008400000 */
[----:B------:R-:W-:Y:S01]  /*14b0*/  BAR.SYNC.DEFER_BLOCKING 0x0 ;  /* 0x0000000000007b1d */ /* 0x000fe20000010000 */
[----:B------:R-:W-:-:S05]  /*14c0*/  ISETP.GE.AND P0, PT, R9, 0x1, PT ;  /* 0x000000010900780c */ /* 0x000fca0003f06270 */
[----:B------:R-:W3:Y:S02]  /*14d0*/  F2I.U32.TRUNC.NTZ R81, R4 ;  /* 0x0000000400517305 */ /* 0x000ee4000020f000 */
[----:B------:R-:W2:Y:S01]  /*14e0*/  S2UR UR36, SR_CTAID.Z ;  /* 0x00000000002479c3 */ /* 0x000ea20000002700 */
[----:B----4-:R-:W-:-:S05]  /*14f0*/  IADD3 R96, PT, PT, -R96, RZ, RZ ;  /* 0x000000ff60607210 */ /* 0x010fca0007ffe1ff */
[----:B-1----:R-:W-:Y:S01]  /*1500*/  IMAD R96, R3, R96, UR5 ;  /* 0x0000000503607e24 */ /* 0x002fe2000f8e0260 */
[----:B---3--:R-:W-:-:S05]  /*1510*/  IADD3 R81, PT, PT, -R81, RZ, RZ ;  /* 0x000000ff51517210 */ /* 0x008fca0007ffe1ff */
[----:B--2---:R-:W-:Y:S01]  /*1520*/  IMAD R81, R2, R81, UR4 ;  /* 0x0000000402517e24 */ /* 0x004fe2000f8e0251 */
[----:B------:R-:W-:Y:S06]  /*1530*/  @!P0 BRA `(.L_x_16) ;  /* 0x0000000000b88947 */ /* 0x000fec0003800000 */
[----:B------:R-:W1:Y:S01]  /*1540*/  LDC.64 R4, c[0x0][0xb18] ;  /* 0x0002c600ff047b82 */ /* 0x000e620000000a00 */
[----:B------:R-:W-:-:S07]  /*1550*/  ISETP.NE.AND P0, PT, R9, 0x1, PT ;  /* 0x000000010900780c */ /* 0x000fce0003f05270 */
[----:B------:R-:W2:Y:S08]  /*1560*/  LDC R10, c[0x0][0xb0c] ;  /* 0x0002c300ff0a7b82 */ /* 0x000eb00000000800 */
[----:B------:R-:W3:Y:S08]  /*1570*/  LDC R11, c[0x0][0x370] ;  /* 0x0000dc00ff0b7b82 */ /* 0x000ef00000000800 */
[----:B------:R-:W4:Y:S01]  /*1580*/  LDC R12, c[0x0][0x374] ;  /* 0x0000dd00ff0c7b82 */ /* 0x000f220000000800 */
[----:B-1----:R-:W-:-:S07]  /*1590*/  ISETP.NE.AND P1, PT, R4, 0x1, PT ;  /* 0x000000010400780c */ /* 0x002fce0003f25270 */
[----:B------:R-:W3:Y:S01]  /*15a0*/  LDC.64 R6, c[0x0][0xb10] ;  /* 0x0002c400ff067b82 */ /* 0x000ee20000000a00 */
[----:B--2---:R-:W-:-:S07]  /*15b0*/  ISETP.NE.AND P2, PT, R10, 0x1, PT ;  /* 0x000000010a00780c */ /* 0x004fce0003f45270 */
[----:B------:R-:W1:Y:S08]  /*15c0*/  LDC R8, c[0x0][0xb20] ;  /* 0x0002c800ff087b82 */ /* 0x000e700000000800 */
[----:B------:R-:W2:Y:S01]  /*15d0*/  LDC.64 R2, c[0x0][0xb28] ;  /* 0x0002ca00ff027b82 */ /* 0x000ea20000000a00 */
[----:B----4-:R-:W-:-:S04]  /*15e0*/  IMAD.HI.U32 R13, R12, R5, RZ ;  /* 0x000000050c0d7227 */ /* 0x010fc800078e00ff */
[----:B------:R-:W-:-:S04]  /*15f0*/  IMAD.HI.U32 R5, R97, R5, RZ ;  /* 0x0000000561057227 */ /* 0x000fc800078e00ff */
[----:B---3--:R-:W-:-:S04]  /*1600*/  IMAD.HI.U32 R14, R11, R6, RZ ;  /* 0x000000060b0e7227 */ /* 0x008fc800078e00ff */
[----:B------:R-:W-:Y:S01]  /*1610*/  IMAD.HI.U32 R16, R99, R6, RZ ;  /* 0x0000000663107227 */ /* 0x000fe200078e00ff */
[-C--:B------:R-:W-:Y:S02]  /*1620*/  @P2 SHF.R.U32.HI R11, RZ, R7.reuse, R14 ;  /* 0x00000007ff0b2219 */ /* 0x080fe4000001160e */
[-C--:B-1----:R-:W-:Y:S02]  /*1630*/  @P1 SHF.R.U32.HI R12, RZ, R8.reuse, R13 ;  /* 0x00000008ff0c1219 */ /* 0x082fe4000001160d */
[----:B------:R-:W-:Y:S02]  /*1640*/  SHF.R.U32.HI R8, RZ, R8, R5 ;  /* 0x00000008ff087219 */ /* 0x000fe40000011605 */
[----:B------:R-:W-:Y:S02]  /*1650*/  SHF.R.U32.HI R16, RZ, R7, R16 ;  /* 0x00000007ff107219 */ /* 0x000fe40000011610 */
[----:B------:R-:W-:Y:S01]  /*1660*/  SEL R5, R97, R8, !P1 ;  /* 0x0000000861057207 */ /* 0x000fe20004800000 */
[----:B--2---:R-:W-:Y:S01]  /*1670*/  IMAD.HI.U32 R14, R12, R2, RZ ;  /* 0x000000020c0e7227 */ /* 0x004fe200078e00ff */
[----:B------:R-:W-:-:S03]  /*1680*/  SEL R7, R99, R16, !P2 ;  /* 0x0000001063077207 */ /* 0x000fc60005000000 */
[----:B------:R-:W-:Y:S01]  /*1690*/  IMAD.HI.U32 R6, R11, R2, RZ ;  /* 0x000000020b067227 */ /* 0x000fe200078e00ff */
[----:B------:R-:W-:-:S04]  /*16a0*/  @P0 SHF.R.U32.HI R12, RZ, R3, R14 ;  /* 0x00000003ff0c0219 */ /* 0x000fc8000001160e */
[----:B------:R-:W-:Y:S01]  /*16b0*/  @P0 SHF.R.U32.HI R11, RZ, R3, R6 ;  /* 0x00000003ff0b0219 */ /* 0x000fe20000011606 */
[----:B------:R-:W-:-:S04]  /*16c0*/  IMAD R12, R12, R9, RZ ;  /* 0x000000090c0c7224 */ /* 0x000fc800078e02ff */
[----:B------:R-:W-:Y:S01]  /*16d0*/  IMAD R6, R11, R9, RZ ;  /* 0x000000090b067224 */ /* 0x000fe200078e02ff */
[----:B------:R-:W-:-:S04]  /*16e0*/  ISETP.GE.AND P1, PT, R5, R12, PT ;  /* 0x0000000c0500720c */ /* 0x000fc80003f26270 */
[----:B------:R-:W-:Y:S01]  /*16f0*/  ISETP.GE.OR P1, PT, R7, R6, P1 ;  /* 0x000000060700720c */ /* 0x000fe20000f26670 */
[----:B------:R-:W-:-:S05]  /*1700*/  IMAD.HI.U32 R6, R5, R2, RZ ;  /* 0x0000000205067227 */ /* 0x000fca00078e00ff */
[----:B------:R-:W-:-:S04]  /*1710*/  SHF.R.U32.HI R6, RZ, R3, R6 ;  /* 0x00000003ff067219 */ /* 0x000fc80000011606 */
[----:B------:R-:W-:-:S03]  /*1720*/  SEL R6, R5, R6, !P0 ;  /* 0x0000000605067207 */ /* 0x000fc60004000000 */
[----:B------:R-:W-:Y:S01]  /*1730*/  @!P1 IMAD.HI.U32 R8, R7, R2, RZ ;  /* 0x0000000207089227 */ /* 0x000fe200078e00ff */
[----:B------:R-:W-:-:S04]  /*1740*/  IADD3 R2, PT, PT, -R6, RZ, RZ ;  /* 0x000000ff06027210 */ /* 0x000fc80007ffe1ff */
[----:B------:R-:W-:Y:S01]  /*1750*/  @!P1 SHF.R.U32.HI R8, RZ, R3, R8 ;  /* 0x00000003ff089219 */ /* 0x000fe20000011608 */
[----:B------:R-:W-:-:S03]  /*1760*/  IMAD R2, R9, R2, R5 ;  /* 0x0000000209027224 */ /* 0x000fc600078e0205 */
[----:B------:R-:W-:Y:S02]  /*1770*/  @!P1 SEL R3, R7, R8, !P0 ;  /* 0x0000000807039207 */ /* 0x000fe40004000000 */
[----:B------:R-:W-:-:S03]  /*1780*/  IADD3 R8, PT, PT, -R5, RZ, RZ ;  /* 0x000000ff05087210 */ /* 0x000fc60007ffe1ff */
[--C-:B------:R-:W-:Y:S02]  /*1790*/  @!P1 IMAD.IADD R6, R6, 0x1, -R3.reuse ;  /* 0x0000000106069824 */ /* 0x100fe400078e0a03 */
[----:B------:R-:W-:Y:S01]  /*17a0*/  @!P1 IMAD R3, R2, R11, R3 ;  /* 0x0000000b02039224 */ /* 0x000fe200078e0203 */
[----:B------:R-:W-:Y:S01]  /*17b0*/  IADD3 R2, PT, PT, -R7, RZ, RZ ;  /* 0x000000ff07027210 */ /* 0x000fe20007ffe1ff */
[----:B------:R-:W-:Y:S02]  /*17c0*/  @!P1 IMAD R5, R6, R9, R7 ;  /* 0x0000000906059224 */ /* 0x000fe400078e0207 */
[----:B------:R-:W-:Y:S02]  /*17d0*/  IMAD R8, R4, R8, R97 ;  /* 0x0000000804087224 */ /* 0x000fe400078e0261 */
[----:B------:R-:W-:Y:S02]  /*17e0*/  @!P1 IMAD.MOV.U32 R7, RZ, RZ, R3 ;  /* 0x000000ffff079224 */ /* 0x000fe400078e0003 */
[----:B------:R-:W-:-:S02]  /*17f0*/  IMAD R2, R10, R2, R99 ;  /* 0x000000020a027224 */ /* 0x000fc400078e0263 */
[----:B------:R-:W-:Y:S02]  /*1800*/  IMAD R97, R5, R4, R8 ;  /* 0x0000000405617224 */ /* 0x000fe400078e0208 */
[----:B------:R-:W-:Y:S02]  /*1810*/  IMAD R99, R7, R10, R2 ;  /* 0x0000000a07637224 */ /* 0x000fe400078e0202 */
.L_x_16:
[----:B------:R-:W1:Y:S01]  /*1820*/  LDCU UR4, c[0x0][0xb30] ;  /* 0x00016600ff0477ac */ /* 0x000e620008000800 */
[----:B------:R-:W2:Y:S08]  /*1830*/  S2UR UR37, SR_CgaCtaId ;  /* 0x00000000002579c3 */ /* 0x000eb00000008800 */
[----:B------:R-:W3:Y:S01]  /*1840*/  LDC R40, c[0x0][0xb24] ;  /* 0x0002c900ff287b82 */ /* 0x000ee20000000800 */
[----:B-1----:R-:W-:-:S09]  /*1850*/  UISETP.NE.AND UP1, UPT, UR4, 0x1, UPT ;  /* 0x000000010400788c */ /* 0x002fd2000bf25270 */
[----:B--2---:R-:W-:Y:S05]  /*1860*/  BRA.U UP1, `(.L_x_17) ;  /* 0x0000000101407547 */ /* 0x004fea000b800000 */
[----:B------:R-:W1:Y:S08]  /*1870*/  LDC.64 R4, c[0x0][0xb10] ;  /* 0x0002c400ff047b82 */ /* 0x000e700000000a00 */
[----:B------:R-:W2:Y:S08]  /*1880*/  LDC.64 R2, c[0x0][0xb18] ;  /* 0x0002c600ff027b82 */ /* 0x000eb00000000a00 */
[----:B------:R-:W4:Y:S08]  /*1890*/  LDC R6, c[0x0][0xb20] ;  /* 0x0002c800ff067b82 */ /* 0x000f300000000800 */
[----:B------:R-:W3:Y:S01]  /*18a0*/  LDC R8, c[0x0][0xb0c] ;  /* 0x0002c300ff087b82 */ /* 0x000ee20000000800 */
[----:B-1----:R-:W-:-:S05]  /*18b0*/  IMAD.HI.U32 R4, R99, R4, RZ ;  /* 0x0000000463047227 */ /* 0x002fca00078e00ff */
[----:B------:R-:W-:Y:S01]  /*18c0*/  SHF.R.U32.HI R4, RZ, R5, R4 ;  /* 0x00000005ff047219 */ /* 0x000fe20000011604 */
[----:B--2---:R-:W-:Y:S01]  /*18d0*/  IMAD.HI.U32 R3, R97, R3, RZ ;  /* 0x0000000361037227 */ /* 0x004fe200078e00ff */
[----:B------:R-:W-:-:S04]  /*18e0*/  ISETP.NE.AND P0, PT, R2, 0x1, PT ;  /* 0x000000010200780c */ /* 0x000fc80003f05270 */
[----:B----4-:R-:W-:-:S04]  /*18f0*/  SHF.R.U32.HI R6, RZ, R6, R3 ;  /* 0x00000006ff067219 */ /* 0x010fc80000011603 */
[----:B------:R-:W-:Y:S02]  /*1900*/  SEL R3, R97, R6, !P0 ;  /* 0x0000000661037207 */ /* 0x000fe40004000000 */
[----:B---3--:R-:W-:-:S04]  /*1910*/  ISETP.NE.AND P1, PT, R8, 0x1, PT ;  /* 0x000000010800780c */ /* 0x008fc80003f25270 */
[----:B------:R-:W-:-:S05]  /*1920*/  SEL R4, R99, R4, !P1 ;  /* 0x0000000463047207 */ /* 0x000fca0004800000 */
[----:B------:R-:W-:Y:S02]  /*1930*/  IMAD.IADD R5, R3, 0x1, -R4 ;  /* 0x0000000103057824 */ /* 0x000fe400078e0a04 */
[----:B------:R-:W-:Y:S02]  /*1940*/  IMAD.IADD R3, R4, 0x1, -R3 ;  /* 0x0000000104037824 */ /* 0x000fe400078e0a03 */
[----:B------:R-:W-:Y:S02]  /*1950*/  IMAD R99, R5, R8, R99 ;  /* 0x0000000805637224 */ /* 0x000fe400078e0263 */
[----:B------:R-:W-:-:S07]  /*1960*/  IMAD R97, R3, R2, R97 ;  /* 0x0000000203617224 */ /* 0x000fce00078e0261 */
.L_x_17:
[----:B------:R-:W-:Y:S01]  /*1970*/  BAR.SYNC.DEFER_BLOCKING 0x0 ;  /* 0x0000000000007b1d */ /* 0x000fe20000010000 */
[----:B------:R-:W-:Y:S01]  /*1980*/  UISETP.NE.AND UP1, UPT, UR8, 0x2, UPT ;  /* 0x000000020800788c */ /* 0x000fe2000bf25270 */
[----:B------:R-:W-:Y:S02]  /*1990*/  ISETP.NE.OR P5, PT, R0, 0x2, !P5 ;  /* 0x000000020000780c */ /* 0x000fe40006fa5670 */
[----:B------:R-:W-:-:S06]  /*19a0*/  LOP3.LUT R2, R103, 0x1f, RZ, 0xc0, !PT ;  /* 0x0000001f67027812 */ /* 0x000fcc00078ec0ff */
[----:B------:R-:W-:Y:S05]  /*19b0*/  BRA.U UP1, `(.L_x_18) ;  /* 0x0000002d015c7547 */ /* 0x000fea000b800000 */
[----:B------:R-:W1:Y:S01]  /*19c0*/  LDCU UR13, c[0x0][0x38c] ;  /* 0x00007180ff0d77ac */ /* 0x000e620008000800 */
[----:B------:R-:W2:Y:S01]  /*19d0*/  LDC R9, c[0x0][0x370] ;  /* 0x0000dc00ff097b82 */ /* 0x000ea20000000800 */
[----:B------:R-:W-:Y:S01]  /*19e0*/  PLOP3.LUT P1, PT, PT, PT, UP2, 0x80, 0x8 ;  /* 0x000000000008781c */ /* 0x000fe20003f2f028 */
[----:B------:R-:W-:Y:S01]  /*19f0*/  IMAD.MOV.U32 R15, RZ, RZ, 0x1 ;  /* 0x00000001ff0f7424 */ /* 0x000fe200078e00ff */
[----:B------:R-:W-:Y:S01]  /*1a00*/  ISETP.EQ.OR P4, PT, R2, RZ, P5 ;  /* 0x000000ff0200720c */ /* 0x000fe20002f82670 */
[----:B------:R-:W-:Y:S01]  /*1a10*/  IMAD.MOV.U32 R14, RZ, RZ, RZ ;  /* 0x000000ffff0e7224 */ /* 0x000fe200078e00ff */
[----:B------:R-:W-:Y:S02]  /*1a20*/  PLOP3.LUT P1, PT, P1, PT, PT, 0x8, 0x80 ;  /* 0x000000000080781c */ /* 0x000fe40000f2e170 */
[----:B------:R-:W-:Y:S01]  /*1a30*/  CS2R R12, SRZ ;  /* 0x00000000000c7805 */ /* 0x000fe2000001ff00 */
[----:B------:R-:W-:Y:S01]  /*1a40*/  IMAD.MOV.U32 R10, RZ, RZ, 0x1 ;  /* 0x00000001ff0a7424 */ /* 0x000fe200078e00ff */
[----:B------:R-:W4:Y:S01]  /*1a50*/  LDC R0, c[0x0][0x374] ;  /* 0x0000dd00ff007b82 */ /* 0x000f220000000800 */
[----:B------:R-:W2:Y:S01]  /*1a60*/  LDCU.64 UR22, c[0x0][0x348] ;  /* 0x00006900ff1677ac */ /* 0x000ea20008000a00 */
[----:B------:R-:W-:Y:S01]  /*1a70*/  UMOV UR6, URZ ;  /* 0x000000ff00067c82 */ /* 0x000fe20008000000 */
[----:B-1----:R-:W-:-:S04]  /*1a80*/  UIADD3 UR5, UPT, UPT, UR13, 0x1f, URZ ;  /* 0x0000001f0d057890 */ /* 0x002fc8000fffe0ff */
[----:B------:R-:W-:-:S04]  /*1a90*/  USHF.R.S32.HI UR4, URZ, 0x1f, UR5 ;  /* 0x0000001fff047899 */ /* 0x000fc80008011405 */
[----:B------:R-:W-:-:S04]  /*1aa0*/  ULEA.HI UR4, UR4, UR5, URZ, 0x5 ;  /* 0x0000000504047291 */ /* 0x000fc8000f8f28ff */
[----:B------:R-:W-:Y:S02]  /*1ab0*/  USHF.R.S32.HI UR15, URZ, 0x5, UR4 ;  /* 0x00000005ff0f7899 */ /* 0x000fe40008011404 */
[----:B------:R-:W-:Y:S02]  /*1ac0*/  UIADD3 UR4, UPT, UPT, UR13, -0x1, URZ ;  /* 0xffffffff0d047890 */ /* 0x000fe4000fffe0ff */
[----:B------:R-:W-:Y:S02]  /*1ad0*/  UISETP.LT.U32.AND UP0, UPT, UR15, 0x36, UPT ;  /* 0x000000360f00788c */ /* 0x000fe4000bf01070 */
[----:B------:R-:W-:Y:S02]  /*1ae0*/  UISETP.GE.U32.AND UP1, UPT, UR4, -0x3f, UPT ;  /* 0xffffffc10400788c */ /* 0x000fe4000bf26070 */
[----:B------:R-:W-:Y:S02]  /*1af0*/  USEL UR14, UR15, 0x36, UP0 ;  /* 0x000000360f0e7887 */ /* 0x000fe40008000000 */
[----:B------:R-:W-:-:S02]  /*1b00*/  UIADD3 UR13, UPT, UPT, UR13, 0x3e, URZ ;  /* 0x0000003e0d0d7890 */ /* 0x000fc4000fffe0ff */
[----:B------:R-:W-:Y:S02]  /*1b10*/  UIADD3 UR5, UPT, UPT, UR14, -0x1, URZ ;  /* 0xffffffff0e057890 */ /* 0x000fe4000fffe0ff */
[----:B------:R-:W-:-:S03]  /*1b20*/  UIADD3 UR7, UPT, UPT, UR15, -UR14, URZ ;  /* 0x8000000e0f077290 */ /* 0x000fc6000fffe0ff */
[----:B------:R-:W-:-:S04]  /*1b30*/  @UP1 UIADD3 UR5, UPT, UPT, UR14, URZ, URZ ;  /* 0x000000ff0e051290 */ /* 0x000fc8000fffe0ff */
[----:B--2---:R-:W-:-:S12]  /*1b40*/  UIADD3 UR5, UPT, UPT, UR5, 0x1, URZ ;  /* 0x0000000105057890 */ /* 0x004fd8000fffe0ff */
.L_x_36:
[----:B------:R-:W-:Y:S01]  /*1b50*/  UISETP.NE.AND UP0, UPT, UR37, URZ, UPT ;  /* 0x000000ff2500728c */ /* 0x000fe2000bf05270 */
[----:B------:R-:W1:Y:S08]  /*1b60*/  S2UR UR37, SR_CgaCtaId ;  /* 0x00000000002579c3 */ /* 0x000e700000008800 */
[----:B------:R-:W-:Y:S05]  /*1b70*/  BRA.U UP0, `(.L_x_19) ;  /* 0x0000000100347547 */ /* 0x000fea000b800000 */
[----:B------:R-:W2:Y:S01]  /*1b80*/  S2R R2, SR_CgaCtaId ;  /* 0x0000000000027919 */ /* 0x000ea20000008800 */
[----:B------:R-:W-:-:S04]  /*1b90*/  MOV R3, 0x400 ;  /* 0x0000040000037802 */ /* 0x000fc80000000f00 */
[----:B--2---:R-:W-:Y:S02]  /*1ba0*/  LEA R3, R2, R3, 0x18 ;  /* 0x0000000302037211 */ /* 0x004fe400078ec0ff */
[----:B------:R-:W-:-:S03]  /*1bb0*/  SHF.L.U32 R2, R10, 0x1f, RZ ;  /* 0x0000001f0a027819 */ /* 0x000fc600000006ff */
[----:B------:R-:W-:-:S04]  /*1bc0*/  IMAD R3, R12, 0x8, R3 ;  /* 0x000000080c037824 */ /* 0x000fc800078e0203 */
[----:B------:R-:W2:Y:S02]  /*1bd0*/  SYNCS.PHASECHK.TRANS64.TRYWAIT P0, [R3+URZ+0x3f0], R2 ;  /* 0x0003f002030075a7 */ /* 0x000ea400080011ff */
[----:B--2---:R-:W-:Y:S05]  /*1be0*/  @!P0 BRA `(.L_x_20) ;  /* 0x0000006400c88947 */ /* 0x004fea0003800000 */
.L_x_146:
[----:B------:R-:W-:Y:S01]  /*1bf0*/  VIADD R12, R12, 0x1 ;  /* 0x000000010c0c7836 */ /* 0x000fe20000000000 */
[----:B------:R2:W-:Y:S04]  /*1c00*/  SYNCS.ARRIVE.TRANS64.A1T0 RZ, [R3+URZ+0x3e0], RZ ;  /* 0x0003e0ff03ff79a7 */ /* 0x0005e800081000ff */
[----:B------:R-:W-:-:S04]  /*1c10*/  ISETP.NE.AND P0, PT, R12, 0x2, PT ;  /* 0x000000020c00780c */ /* 0x000fc80003f05270 */
[----:B------:R-:W-:Y:S02]  /*1c20*/  SEL R12, R12, RZ, P0 ;  /* 0x000000ff0c0c7207 */ /* 0x000fe40000000000 */
[----:B--2---:R-:W-:-:S04]  /*1c30*/  SEL R3, RZ, 0x1, P0 ;  /* 0x00000001ff037807 */ /* 0x004fc80000000000 */
[----:B------:R-:W-:-:S07]  /*1c40*/  LOP3.LUT R10, R10, R3, RZ, 0x3c, !PT ;  /* 0x000000030a0a7212 */ /* 0x000fce00078e3cff */
.L_x_19:
[----:B------:R-:W-:Y:S01]  /*1c50*/  UMOV UR4, 0x400 ;  /* 0x0000040000047882 */ /* 0x000fe20000000000 */
[----:B------:R-:W-:Y:S01]  /*1c60*/  SHF.L.U32 R2, R15, 0x1f, RZ ;  /* 0x0000001f0f027819 */ /* 0x000fe200000006ff */
[----:B-1----:R-:W-:Y:S01]  /*1c70*/  ULEA UR4, UR37, UR4, 0x18 ;  /* 0x0000000425047291 */ /* 0x002fe2000f8ec0ff */
[----:B------:R-:W-:Y:S01]  /*1c80*/  R2UR UR34, R99 ;  /* 0x00000000632272ca */ /* 0x000fe200000e0000 */
[----:B------:R-:W-:Y:S01]  /*1c90*/  UISETP.GE.U32.AND UP0, UPT, UR13, 0x3f, UPT ;  /* 0x0000003f0d00788c */ /* 0x000fe2000bf06070 */
[----:B------:R-:W-:Y:S01]  /*1ca0*/  R2UR UR11, R97 ;  /* 0x00000000610b72ca */ /* 0x000fe200000e0000 */
[----:B------:R-:W-:Y:S01]  /*1cb0*/  ULEA UR8, UR6, UR4, 0x3 ;  /* 0x0000000406087291 */ /* 0x000fe2000f8e18ff */
[----:B------:R-:W-:-:S08]  /*1cc0*/  UMOV UR24, URZ ;  /* 0x000000ff00187c82 */ /* 0x000fd00008000000 */
[----:B------:R1:W2:Y:S01]  /*1cd0*/  SYNCS.PHASECHK.TRANS64.TRYWAIT P0, [UR8+0x1b0], R2 ;  /* 0x0001b002ff0075a7 */ /* 0x0002a20008001108 */
[----:B------:R-:W-:Y:S02]  /*1ce0*/  USHF.L.U32 UR34, UR34, 0x6, URZ ;  /* 0x0000000622227899 */ /* 0x000fe400080006ff */
[----:B------:R-:W-:Y:S01]  /*1cf0*/  USHF.L.U32 UR11, UR11, 0x6, URZ ;  /* 0x000000060b0b7899 */ /* 0x000fe200080006ff */
[----:B------:R-:W-:Y:S11]  /*1d00*/  BRA.U !UP0, `(.L_x_21) ;  /* 0x0000000108a47547 */ /* 0x000ff6000b800000 */
[----:B------:R-:W-:Y:S01]  /*1d10*/  UMOV UR16, URZ ;  /* 0x000000ff00107c82 */ /* 0x000fe20008000000 */
[----:B------:R-:W-:-:S05]  /*1d20*/  UMOV UR17, UR6 ;  /* 0x0000000600117c82 */ /* 0x000fca0008000000 */
.L_x_26:
[----:B-1----:R-:W-:Y:S01]  /*1d30*/  ULEA UR33, UR17, UR4, 0x3 ;  /* 0x0000000411217291 */ /* 0x002fe2000f8e18ff */
[----:B--2---:R-:W-:Y:S01]  /*1d40*/  @!P5 MOV R3, 0x1000 ;  /* 0x000010000003d802 */ /* 0x004fe20000000f00 */
[----:B--2---:R-:W-:Y:S10]  /*1d50*/  @P0 BRA `(.L_x_22) ;  /* 0x00000000000c0947 */ /* 0x004ff40003800000 */
[----:B------:R-:W-:-:S04]  /*1d60*/  SHF.L.U32 R5, R15, 0x1f, RZ ;  /* 0x0000001f0f057819 */ /* 0x000fc800000006ff */
[----:B------:R-:W2:Y:S02]  /*1d70*/  SYNCS.PHASECHK.TRANS64.TRYWAIT P0, [UR33+0x1b0], R5 ;  /* 0x0001b005ff0075a7 */ /* 0x000ea40008001121 */
[----:B--2---:R-:W-:Y:S05]  /*1d80*/  @!P0 BRA `(.L_x_23) ;  /* 0x0000006400748947 */ /* 0x004fea0003800000 */
.L_x_22:
[----:B------:R2:W-:Y:S01]  /*1d90*/  @!P5 SYNCS.ARRIVE.TRANS64 RZ, [UR33], R3 ;  /* 0x00000003ffffd9a7 */ /* 0x0005e20008000021 */
[----:B------:R-:W-:Y:S04]  /*1da0*/  BSSY.RECONVERGENT B0, `(.L_x_24) ;  /* 0x0000003000007945 */ /* 0x000fe80003800200 */
[----:B------:R-:W-:Y:S05]  /*1db0*/  @P4 BRA `(.L_x_25) ;  /* 0x0000000000044947 */ /* 0x000fea0003800000 */
[----:B------:R-:W-:Y:S05]  /*1dc0*/  BPT.TRAP 0x1 ;  /* 0x000000040000795c */ /* 0x000fea0000300000 */
.L_x_25:
[----:B------:R-:W-:Y:S05]  /*1dd0*/  BSYNC.RECONVERGENT B0 ;  /* 0x0000000000007941 */ /* 0x000fea0003800200 */
.L_x_24:
[----:B------:R-:W-:Y:S02]  /*1de0*/  UIADD3 UR6, UPT, UPT, UR17, 0x1, URZ ;  /* 0x0000000111067890 */ /* 0x000fe4000fffe0ff */
[----:B------:R-:W-:Y:S02]  /*1df0*/  UIADD3 UR26, UP1, UPT, UR22, 0x80, URZ ;  /* 0x00000080161a7890 */ /* 0x000fe4000ff3e0ff */
[----:B------:R-:W-:Y:S02]  /*1e00*/  UISETP.NE.AND UP0, UPT, UR6, 0x36, UPT ;  /* 0x000000360600788c */ /* 0x000fe4000bf05270 */
[----:B------:R-:W-:Y:S02]  /*1e10*/  USHF.L.U32 UR35, UR16, 0x5, URZ ;  /* 0x0000000510237899 */ /* 0x000fe400080006ff */
[----:B------:R-:W-:Y:S02]  /*1e20*/  USEL UR9, URZ, 0x1, UP0 ;  /* 0x00000001ff097887 */ /* 0x000fe40008000000 */
[----:B------:R-:W-:-:S02]  /*1e30*/  USEL UR6, UR6, URZ, UP0 ;  /* 0x000000ff06067287 */ /* 0x000fc40008000000 */
[----:B------:R-:W-:Y:S02]  /*1e40*/  UIADD3 UR20, UP0, UPT, UR22, 0x180, URZ ;  /* 0x0000018016147890 */ /* 0x000fe4000ff1e0ff */
[----:B------:R-:W-:Y:S01]  /*1e50*/  ULEA UR8, UR6, UR4, 0x3 ;  /* 0x0000000406087291 */ /* 0x000fe2000f8e18ff */
[----:B------:R-:W-:Y:S01]  /*1e60*/  LOP3.LUT R15, R15, UR9, RZ, 0x3c, !PT ;  /* 0x000000090f0f7c12 */ /* 0x000fe2000f8e3cff */
[----:B------:R-:W-:Y:S02]  /*1e70*/  UIADD3.X UR27, UPT, UPT, URZ, UR23, URZ, UP1, !UPT ;  /* 0x00000017ff1b7290 */ /* 0x000fe40008ffe4ff */
[----:B------:R-:W-:Y:S01]  /*1e80*/  UIADD3.X UR21, UPT, UPT, URZ, UR23, URZ, UP0, !UPT ;  /* 0x00000017ff157290 */ /* 0x000fe200087fe4ff */
[----:B-1----:R-:W-:Y:S01]  /*1e90*/  SHF.L.U32 R2, R15, 0x1f, RZ ;  /* 0x0000001f0f027819 */ /* 0x002fe200000006ff */
[----:B------:R-:W-:Y:S01]  /*1ea0*/  UMOV UR18, 0x0 ;  /* 0x0000000000127882 */ /* 0x000fe20000000000 */
[----:B------:R-:W-:Y:S01]  /*1eb0*/  UMOV UR19, 0x10000000 ;  /* 0x1000000000137882 */ /* 0x000fe20000000000 */
[----:B------:R-:W-:Y:S01]  /*1ec0*/  UMOV UR12, UR36 ;  /* 0x00000024000c7c82 */ /* 0x000fe20008000000 */
[----:B------:R1:W1:Y:S01]  /*1ed0*/  SYNCS.PHASECHK.TRANS64.TRYWAIT P0, [UR8+0x1b0], R2 ;  /* 0x0001b002ff0075a7 */ /* 0x0002620008001108 */
[----:B------:R-:W-:Y:S01]  /*1ee0*/  ULEA UR8, UR17, UR4, 0xb ;  /* 0x0000000411087291 */ /* 0x000fe2000f8e58ff */
[----:B------:R-:W-:Y:S01]  /*1ef0*/  UMOV UR9, UR33 ;  /* 0x0000002100097c82 */ /* 0x000fe20008000000 */
[----:B------:R-:W-:-:S02]  /*1f00*/  UMOV UR10, UR35 ;  /* 0x00000023000a7c82 */ /* 0x000fc40008000000 */
[----:B------:R-:W-:Y:S02]  /*1f10*/  UIADD3 UR32, UPT, UPT, UR8, 0x2800, URZ ;  /* 0x0000280008207890 */ /* 0x000fe4000fffe0ff */
[----:B------:R-:W-:Y:S02]  /*1f20*/  UIADD3 UR8, UPT, UPT, UR8, 0x1d800, URZ ;  /* 0x0001d80008087890 */ /* 0x000fe4000fffe0ff */
[----:B------:R-:W-:Y:S01]  /*1f30*/  UIADD3 UR16, UPT, UPT, UR16, 0x1, URZ ;  /* 0x0000000110107890 */ /* 0x000fe2000fffe0ff */
[----:B------:R-:W-:Y:S01]  /*1f40*/  UMOV UR24, UR5 ;  /* 0x0000000500187c82 */ /* 0x000fe20008000000 */
[----:B------:R-:W-:Y:S02]  /*1f50*/  UMOV UR17, UR6 ;  /* 0x0000000600117c82 */ /* 0x000fe40008000000 */
[----:B------:R-:W-:Y:S01]  /*1f60*/  UISETP.NE.AND UP0, UPT, UR16, UR5, UPT ;  /* 0x000000051000728c */ /* 0x000fe2000bf05270 */
[----:B------:R1:W-:Y:S02]  /*1f70*/  UTMALDG.3D [UR32], [UR26], desc[UR18] ;  /* 0x000012201a0075b4 */ /* 0x0003e40008011000 */
[----:B------:R1:W-:Y:S06]  /*1f80*/  UTMALDG.3D [UR8], [UR20], desc[UR18] ;  /* 0x00001208140075b4 */ /* 0x0003ec0008011000 */
[----:B------:R-:W-:Y:S05]  /*1f90*/  BRA.U UP0, `(.L_x_26) ;  /* 0xfffffffd00647547 */ /* 0x000fea000b83ffff */
.L_x_21:
[----:B-1----:R-:W-:Y:S01]  /*1fa0*/  ULEA UR8, UR6, UR4, 0x3 ;  /* 0x0000000406087291 */ /* 0x002fe2000f8e18ff */
[----:B------:R-:W-:Y:S01]  /*1fb0*/  SHF.L.U32 R2, R15, 0x1f, RZ ;  /* 0x0000001f0f027819 */ /* 0x000fe200000006ff */
[----:B------:R-:W-:Y:S01]  /*1fc0*/  @!P1 SYNCS.ARRIVE.TRANS64.A1T0 RZ, [UR4+0x378], RZ ;  /* 0x000378ffffff99a7 */ /* 0x000fe20008100004 */
[----:B------:R-:W-:-:S06]  /*1fd0*/  UISETP.GT.AND UP0, UPT, UR15, UR14, UPT ;  /* 0x0000000e0f00728c */ /* 0x000fcc000bf04270 */
[----:B--2---:R1:W2:Y:S03]  /*1fe0*/  SYNCS.PHASECHK.TRANS64.TRYWAIT P0, [UR8+0x1b0], R2 ;  /* 0x0001b002ff0075a7 */ /* 0x0042a60008001108 */
[----:B------:R-:W-:Y:S05]  /*1ff0*/  BRA.U !UP0, `(.L_x_27) ;  /* 0x0000000108a87547 */ /* 0x000fea000b800000 */
[----:B------:R-:W-:Y:S01]  /*2000*/  UIADD3 UR21, UPT, UPT, UR7, UR24, URZ ;  /* 0x0000001807157290 */ /* 0x000fe2000fffe0ff */
[----:B------:R-:W-:-:S11]  /*2010*/  UMOV UR25, UR6 ;  /* 0x0000000600197c82 */ /* 0x000fd60008000000 */
.L_x_32:
[----:B-1----:R-:W-:Y:S01]  /*2020*/  ULEA UR17, UR25, UR4, 0x3 ;  /* 0x0000000419117291 */ /* 0x002fe2000f8e18ff */
[----:B--2---:R-:W-:Y:S01]  /*2030*/  @!P5 MOV R3, 0x1000 ;  /* 0x000010000003d802 */ /* 0x004fe20000000f00 */
[----:B--2---:R-:W-:Y:S10]  /*2040*/  @P0 BRA `(.L_x_28) ;  /* 0x00000000000c0947 */ /* 0x004ff40003800000 */
[----:B------:R-:W-:-:S04]  /*2050*/  SHF.L.U32 R5, R15, 0x1f, RZ ;  /* 0x0000001f0f057819 */ /* 0x000fc800000006ff */
[----:B------:R-:W2:Y:S02]  /*2060*/  SYNCS.PHASECHK.TRANS64.TRYWAIT P0, [UR17+0x1b0], R5 ;  /* 0x0001b005ff0075a7 */ /* 0x000ea40008001111 */
[----:B--2---:R-:W-:Y:S05]  /*2070*/  @!P0 BRA `(.L_x_29) ;  /* 0x0000006000d08947 */ /* 0x004fea0003800000 */
.L_x_28:
[----:B------:R2:W-:Y:S01]  /*2080*/  @!P5 SYNCS.ARRIVE.TRANS64 RZ, [UR17], R3 ;  /* 0x00000003ffffd9a7 */ /* 0x0005e20008000011 */
[----:B------:R-:W-:Y:S04]  /*2090*/  BSSY.RECONVERGENT B0, `(.L_x_30) ;  /* 0x0000003000007945 */ /* 0x000fe80003800200 */
[----:B------:R-:W-:Y:S05]  /*20a0*/  @P4 BRA `(.L_x_31) ;  /* 0x0000000000044947 */ /* 0x000fea0003800000 */
[----:B------:R-:W-:Y:S05]  /*20b0*/  BPT.TRAP 0x1 ;  /* 0x000000040000795c */ /* 0x000fea0000300000 */
.L_x_31:
[----:B------:R-:W-:Y:S05]  /*20c0*/  BSYNC.RECONVERGENT B0 ;  /* 0x0000000000007941 */ /* 0x000fea0003800200 */
.L_x_30:
        /* <DEDUP_REMOVED lines=20> */
[----:B------:R-:W-:Y:S01]  /*2210*/  UIADD3 UR8, UPT, UPT, UR8, 0x1d800, URZ ;  /* 0x0001d80008087890 */ /* 0x000fe2000fffe0ff */
[----:B------:R-:W-:Y:S01]  /*2220*/  UMOV UR9, UR17 ;  /* 0x0000001100097c82 */ /* 0x000fe20008000000 */
[----:B------:R-:W-:Y:S01]  /*2230*/  UMOV UR10, UR19 ;  /* 0x00000013000a7c82 */ /* 0x000fe20008000000 */
[----:B------:R-:W-:Y:S01]  /*2240*/  UIADD3 UR24, UPT, UPT, UR24, 0x1, URZ ;  /* 0x0000000118187890 */ /* 0x000fe2000fffe0ff */
[----:B------:R-:W-:-:S03]  /*2250*/  UMOV UR25, UR6 ;  /* 0x0000000600197c82 */ /* 0x000fc60008000000 */
[----:B------:R1:W-:Y:S01]  /*2260*/  UTMALDG.3D [UR16], [UR30], desc[UR26] ;  /* 0x00001a101e0075b4 */ /* 0x0003e20008011000 */
[----:B------:R-:W-:Y:S01]  /*2270*/  UISETP.NE.AND UP0, UPT, UR24, UR21, UPT ;  /* 0x000000151800728c */ /* 0x000fe2000bf05270 */
[----:B------:R1:W-:Y:S08]  /*2280*/  UTMALDG.3D [UR8], [UR28], desc[UR26] ;  /* 0x00001a081c0075b4 */ /* 0x0003f00008011000 */
[----:B------:R-:W-:Y:S05]  /*2290*/  BRA.U UP0, `(.L_x_32) ;  /* 0xfffffffd00607547 */ /* 0x000fea000b83ffff */
.L_x_27:
[C---:B-1----:R-:W-:Y:S01]  /*22a0*/  LEA R2, R14.reuse, UR4, 0x3 ;  /* 0x000000040e027c11 */ /* 0x042fe2000f8e18ff */
[----:B------:R-:W-:Y:S01]  /*22b0*/  NOP ;  /* 0x0000000000007918 */ /* 0x000fe20000000000 */
[----:B--2---:R-:W-:Y:S02]  /*22c0*/  SHF.L.U32 R3, R13, 0x1f, RZ ;  /* 0x0000001f0d037819 */ /* 0x004fe400000006ff */
[----:B------:R-:W-:Y:S02]  /*22d0*/  LEA R4, R14, UR4, 0x4 ;  /* 0x000000040e047c11 */ /* 0x000fe4000f8e20ff */
[----:B------:R-:W1:Y:S02]  /*22e0*/  SYNCS.PHASECHK.TRANS64.TRYWAIT P0, [R2+URZ+0x380], R3 ;  /* 0x00038003020075a7 */ /* 0x000e6400080011ff */
[----:B-1----:R-:W-:Y:S05]  /*22f0*/  @!P0 BRA `(.L_x_33) ;  /* 0x0000006000488947 */ /* 0x002fea0003800000 */
.L_x_149:
[----:B------:R-:W2:Y:S01]  /*2300*/  LDS.128 R4, [R4+0x410] ;  /* 0x0004100004047984 */ /* 0x000ea20000000c00 */
[----:B---3--:R-:W-:Y:S01]  /*2310*/  ISETP.GE.AND P0, PT, R40, 0x1, PT ;  /* 0x000000012800780c */ /* 0x008fe20003f06270 */
[----:B-1----:R-:W-:Y:S01]  /*2320*/  VIADD R2, R2, 0x390 ;  /* 0x0000039002027836 */ /* 0x002fe20000000000 */
[----:B------:R-:W-:Y:S01]  /*2330*/  @!PT LDS RZ, [RZ] ;  /* 0x00000000fffff984 */ /* 0x000fe20000000800 */
[----:B------:R-:W-:Y:S01]  /*2340*/  @!PT LDS RZ, [RZ] ;  /* 0x00000000fffff984 */ /* 0x000fe20000000800 */
[----:B------:R-:W-:Y:S01]  /*2350*/  @!PT LDS RZ, [RZ] ;  /* 0x00000000fffff984 */ /* 0x000fe20000000800 */
[----:B------:R-:W-:Y:S01]  /*2360*/  @!PT LDS RZ, [RZ] ;  /* 0x00000000fffff984 */ /* 0x000fe20000000800 */
[----:B------:R1:W-:Y:S06]  /*2370*/  MEMBAR.ALL.CTA ;  /* 0x0000000000007992 */ /* 0x0003ec0000008000 */
[----:B-1----:R-:W1:Y:S01]  /*2380*/  FENCE.VIEW.ASYNC.S ;  /* 0x00000000000073c6 */ /* 0x002e620000000000 */
[----:B------:R-:W-:-:S04]  /*2390*/  PRMT R2, RZ, 0x654, R2 ;  /* 0x00000654ff027816 */ /* 0x000fc80000000002 */
[----:B-1----:R1:W-:Y:S01]  /*23a0*/  SYNCS.ARRIVE.TRANS64.RED.A1T0 RZ, [R2+URZ], RZ ;  /* 0x000000ff02ff79a7 */ /* 0x0023e200081004ff */
[----:B--2---:R-:W-:-:S13]  /*23b0*/  LOP3.LUT P2, RZ, R6, 0x1, RZ, 0xc0, !PT ;  /* 0x0000000106ff7812 */ /* 0x004fda000784c0ff */
[----:B------:R-:W-:Y:S01]  /*23c0*/  @P2 SHF.R.U32.HI R3, RZ, 0x10, R5 ;  /* 0x00000010ff032819 */ /* 0x000fe20000011605 */
[----:B------:R-:W-:Y:S01]  /*23d0*/  VOTEU.ANY UP0, P2 ;  /* 0x0000000000ff7886 */ /* 0x000fe20001000100 */
[----:B------:R-:W-:Y:S02]  /*23e0*/  @P2 MOV R11, R4 ;  /* 0x00000004000b2202 */ /* 0x000fe40000000f00 */
[----:B------:R-:W-:Y:S02]  /*23f0*/  @P2 R2UR.BROADCAST UR8, R3 ;  /* 0x00000000030822ca */ /* 0x000fe400008e0000 */
[----:B------:R-:W-:-:S11]  /*2400*/  @P2 LOP3.LUT R8, R5, 0xffff, RZ, 0xc0, !PT ;  /* 0x0000ffff05082812 */ /* 0x000fd600078ec0ff */
[----:B------:R-:W-:Y:S01]  /*2410*/  @UP0 UMOV UR36, UR8 ;  /* 0x0000000800240c82 */ /* 0x000fe20008000000 */
[----:B-1----:R-:W-:Y:S05]  /*2420*/  @!P0 BRA `(.L_x_34) ;  /* 0x0000000000b88947 */ /* 0x002fea0003800000 */
[----:B------:R-:W4:Y:S01]  /*2430*/  LDC.64 R4, c[0x0][0xb18] ;  /* 0x0002c600ff047b82 */ /* 0x000f220000000a00 */
[----:B------:R-:W-:-:S07]  /*2440*/  ISETP.NE.AND P3, PT, R40, 0x1, PT ;  /* 0x000000012800780c */ /* 0x000fce0003f65270 */
[----:B------:R-:W1:Y:S08]  /*2450*/  LDC.64 R6, c[0x0][0xb10] ;  /* 0x0002c400ff067b82 */ /* 0x000e700000000a00 */
[----:B------:R-:W2:Y:S08]  /*2460*/  LDC R16, c[0x0][0xb20] ;  /* 0x0002c800ff107b82 */ /* 0x000eb00000000800 */
[----:B------:R-:W3:Y:S01]  /*2470*/  LDC R18, c[0x0][0xb0c] ;  /* 0x0002c300ff127b82 */ /* 0x000ee20000000800 */
[----:B----4-:R-:W-:Y:S01]  /*2480*/  IMAD.HI.U32 R17, R0, R5, RZ ;  /* 0x0000000500117227 */ /* 0x010fe200078e00ff */
[----:B------:R-:W-:-:S03]  /*2490*/  ISETP.NE.AND P0, PT, R4, 0x1, PT ;  /* 0x000000010400780c */ /* 0x000fc60003f05270 */
[----:B------:R-:W-:-:S03]  /*24a0*/  IMAD.HI.U32 R5, R8, R5, RZ ;  /* 0x0000000508057227 */ /* 0x000fc600078e00ff */
[----:B------:R-:W4:Y:S01]  /*24b0*/  LDC.64 R2, c[0x0][0xb28] ;  /* 0x0002ca00ff027b82 */ /* 0x000f220000000a00 */
[----:B-1----:R-:W-:-:S04]  /*24c0*/  IMAD.HI.U32 R20, R9, R6, RZ ;  /* 0x0000000609147227 */ /* 0x002fc800078e00ff */
[----:B------:R-:W-:Y:S01]  /*24d0*/  IMAD.HI.U32 R22, R11, R6, RZ ;  /* 0x000000060b167227 */ /* 0x000fe200078e00ff */
[----:B------:R-:W-:Y:S02]  /*24e0*/  SHF.R.U32.HI R20, RZ, R7, R20 ;  /* 0x00000007ff147219 */ /* 0x000fe40000011614 */
[-C--:B--2---:R-:W-:Y:S02]  /*24f0*/  SHF.R.U32.HI R17, RZ, R16.reuse, R17 ;  /* 0x00000010ff117219 */ /* 0x084fe40000011611 */
[----:B------:R-:W-:Y:S02]  /*2500*/  SHF.R.U32.HI R5, RZ, R16, R5 ;  /* 0x00000010ff057219 */ /* 0x000fe40000011605 */
[----:B------:R-:W-:Y:S02]  /*2510*/  SEL R17, R0, R17, !P0 ;  /* 0x0000001100117207 */ /* 0x000fe40004000000 */
[----:B------:R-:W-:Y:S02]  /*2520*/  SHF.R.U32.HI R22, RZ, R7, R22 ;  /* 0x00000007ff167219 */ /* 0x000fe40000011616 */
[----:B---3--:R-:W-:-:S02]  /*2530*/  ISETP.NE.AND P1, PT, R18, 0x1, PT ;  /* 0x000000011200780c */ /* 0x008fc40003f25270 */
[----:B------:R-:W-:Y:S02]  /*2540*/  SEL R5, R8, R5, !P0 ;  /* 0x0000000508057207 */ /* 0x000fe40004000000 */
[----:B------:R-:W-:Y:S02]  /*2550*/  SEL R19, R9, R20, !P1 ;  /* 0x0000001409137207 */ /* 0x000fe40004800000 */
[----:B------:R-:W-:Y:S01]  /*2560*/  SEL R7, R11, R22, !P1 ;  /* 0x000000160b077207 */ /* 0x000fe20004800000 */
[----:B----4-:R-:W-:-:S04]  /*2570*/  IMAD.HI.U32 R20, R17, R2, RZ ;  /* 0x0000000211147227 */ /* 0x010fc800078e00ff */
[----:B------:R-:W-:Y:S01]  /*2580*/  IMAD.HI.U32 R6, R19, R2, RZ ;  /* 0x0000000213067227 */ /* 0x000fe200078e00ff */
[----:B------:R-:W-:-:S04]  /*2590*/  @P3 SHF.R.U32.HI R17, RZ, R3, R20 ;  /* 0x00000003ff113219 */ /* 0x000fc80000011614 */
[----:B------:R-:W-:Y:S01]  /*25a0*/  @P3 SHF.R.U32.HI R19, RZ, R3, R6 ;  /* 0x00000003ff133219 */ /* 0x000fe20000011606 */
[----:B------:R-:W-:-:S04]  /*25b0*/  IMAD R17, R40, R17, RZ ;  /* 0x0000001128117224 */ /* 0x000fc800078e02ff */
[----:B------:R-:W-:Y:S01]  /*25c0*/  IMAD R6, R40, R19, RZ ;  /* 0x0000001328067224 */ /* 0x000fe200078e02ff */
[C---:B------:R-:W-:Y:S02]  /*25d0*/  ISETP.GE.AND P0, PT, R5.reuse, R17, PT ;  /* 0x000000110500720c */ /* 0x040fe40003f06270 */
[----:B------:R-:W-:Y:S02]  /*25e0*/  IADD3 R17, PT, PT, -R5, RZ, RZ ;  /* 0x000000ff05117210 */ /* 0x000fe40007ffe1ff */
[----:B------:R-:W-:Y:S01]  /*25f0*/  ISETP.GE.OR P0, PT, R7, R6, P0 ;  /* 0x000000060700720c */ /* 0x000fe20000706670 */
[----:B------:R-:W-:-:S04]  /*2600*/  IMAD.HI.U32 R6, R5, R2, RZ ;  /* 0x0000000205067227 */ /* 0x000fc800078e00ff */
[----:B------:R-:W-:Y:S01]  /*2610*/  IMAD R8, R4, R17, R8 ;  /* 0x0000001104087224 */ /* 0x000fe200078e0208 */
[----:B------:R-:W-:-:S04]  /*2620*/  SHF.R.U32.HI R6, RZ, R3, R6 ;  /* 0x00000003ff067219 */ /* 0x000fc80000011606 */
[----:B------:R-:W-:-:S03]  /*2630*/  SEL R6, R5, R6, !P3 ;  /* 0x0000000605067207 */ /* 0x000fc60005800000 */
[----:B------:R-:W-:-:S04]  /*2640*/  @!P0 IMAD.HI.U32 R16, R7, R2, RZ ;  /* 0x0000000207108227 */ /* 0x000fc800078e00ff */
[----:B------:R-:W-:Y:S01]  /*2650*/  IMAD.MOV R2, RZ, RZ, -R6 ;  /* 0x000000ffff027224 */ /* 0x000fe200078e0a06 */
[----:B------:R-:W-:-:S03]  /*2660*/  @!P0 SHF.R.U32.HI R16, RZ, R3, R16 ;  /* 0x00000003ff108219 */ /* 0x000fc60000011610 */
[----:B------:R-:W-:Y:S01]  /*2670*/  IMAD R2, R40, R2, R5 ;  /* 0x0000000228027224 */ /* 0x000fe200078e0205 */
[----:B------:R-:W-:-:S05]  /*2680*/  @!P0 SEL R3, R7, R16, !P3 ;  /* 0x0000001007038207 */ /* 0x000fca0005800000 */
[--C-:B------:R-:W-:Y:S02]  /*2690*/  @!P0 IMAD.IADD R6, R6, 0x1, -R3.reuse ;  /* 0x0000000106068824 */ /* 0x100fe400078e0a03 */
[----:B------:R-:W-:Y:S01]  /*26a0*/  @!P0 IMAD R3, R2, R19, R3 ;  /* 0x0000001302038224 */ /* 0x000fe200078e0203 */
[----:B------:R-:W-:Y:S01]  /*26b0*/  IADD3 R2, PT, PT, -R7, RZ, RZ ;  /* 0x000000ff07027210 */ /* 0x000fe20007ffe1ff */
[----:B------:R-:W-:Y:S02]  /*26c0*/  @!P0 IMAD R5, R40, R6, R7 ;  /* 0x0000000628058224 */ /* 0x000fe400078e0207 */
[----:B------:R-:W-:Y:S02]  /*26d0*/  @!P0 IMAD.MOV.U32 R7, RZ, RZ, R3 ;  /* 0x000000ffff078224 */ /* 0x000fe400078e0003 */
[----:B------:R-:W-:Y:S02]  /*26e0*/  IMAD R2, R18, R2, R11 ;  /* 0x0000000212027224 */ /* 0x000fe400078e020b */
[----:B------:R-:W-:-:S02]  /*26f0*/  IMAD R8, R5, R4, R8 ;  /* 0x0000000405087224 */ /* 0x000fc400078e0208 */
[----:B------:R-:W-:Y:S02]  /*2700*/  IMAD R11, R7, R18, R2 ;  /* 0x00000012070b7224 */ /* 0x000fe400078e0202 */
.L_x_34:
[----:B------:R-:W1:Y:S02]  /*2710*/  LDCU UR8, c[0x0][0xb30] ;  /* 0x00016600ff0877ac */ /* 0x000e640008000800 */
[----:B-1----:R-:W-:-:S09]  /*2720*/  UISETP.NE.AND UP0, UPT, UR8, 0x1, UPT ;  /* 0x000000010800788c */ /* 0x002fd2000bf05270 */
[----:B------:R-:W-:Y:S05]  /*2730*/  BRA.U UP0, `(.L_x_35) ;  /* 0x0000000100407547 */ /* 0x000fea000b800000 */
[----:B------:R-:W1:Y:S08]  /*2740*/  LDC.64 R4, c[0x0][0xb10] ;  /* 0x0002c400ff047b82 */ /* 0x000e700000000a00 */
[----:B------:R-:W2:Y:S08]  /*2750*/  LDC.64 R2, c[0x0][0xb18] ;  /* 0x0002c600ff027b82 */ /* 0x000eb00000000a00 */
[----:B------:R-:W3:Y:S08]  /*2760*/  LDC R6, c[0x0][0xb20] ;  /* 0x0002c800ff067b82 */ /* 0x000ef00000000800 */
[----:B------:R-:W4:Y:S01]  /*2770*/  LDC R16, c[0x0][0xb0c] ;  /* 0x0002c300ff107b82 */ /* 0x000f220000000800 */
[----:B-1----:R-:W-:-:S05]  /*2780*/  IMAD.HI.U32 R4, R11, R4, RZ ;  /* 0x000000040b047227 */ /* 0x002fca00078e00ff */
[----:B------:R-:W-:Y:S01]  /*2790*/  SHF.R.U32.HI R4, RZ, R5, R4 ;  /* 0x00000005ff047219 */ /* 0x000fe20000011604 */
[----:B--2---:R-:W-:Y:S01]  /*27a0*/  IMAD.HI.U32 R3, R8, R3, RZ ;  /* 0x0000000308037227 */ /* 0x004fe200078e00ff */
[----:B------:R-:W-:-:S04]  /*27b0*/  ISETP.NE.AND P0, PT, R2, 0x1, PT ;  /* 0x000000010200780c */ /* 0x000fc80003f05270 */
[----:B---3--:R-:W-:-:S04]  /*27c0*/  SHF.R.U32.HI R3, RZ, R6, R3 ;  /* 0x00000006ff037219 */ /* 0x008fc80000011603 */
[----:B------:R-:W-:Y:S02]  /*27d0*/  SEL R3, R8, R3, !P0 ;  /* 0x0000000308037207 */ /* 0x000fe40004000000 */
[----:B----4-:R-:W-:-:S04]  /*27e0*/  ISETP.NE.AND P1, PT, R16, 0x1, PT ;  /* 0x000000011000780c */ /* 0x010fc80003f25270 */
[----:B------:R-:W-:-:S05]  /*27f0*/  SEL R4, R11, R4, !P1 ;  /* 0x000000040b047207 */ /* 0x000fca0004800000 */
[----:B------:R-:W-:Y:S02]  /*2800*/  IMAD.IADD R5, R3, 0x1, -R4 ;  /* 0x0000000103057824 */ /* 0x000fe400078e0a04 */
[----:B------:R-:W-:Y:S02]  /*2810*/  IMAD.IADD R3, R4, 0x1, -R3 ;  /* 0x0000000104037824 */ /* 0x000fe400078e0a03 */
[----:B------:R-:W-:Y:S02]  /*2820*/  IMAD R11, R5, R16, R11 ;  /* 0x00000010050b7224 */ /* 0x000fe400078e020b */
[----:B------:R-:W-:-:S07]  /*2830*/  IMAD R8, R3, R2, R8 ;  /* 0x0000000203087224 */ /* 0x000fce00078e0208 */
.L_x_35:
[----:B------:R-:W-:Y:S01]  /*2840*/  VIADD R14, R14, 0x1 ;  /* 0x000000010e0e7836 */ /* 0x000fe20000000000 */
[----:B------:R-:W-:Y:S01]  /*2850*/  PLOP3.LUT P1, PT, PT, PT, PT, 0x80, 0x8 ;  /* 0x000000000008781c */ /* 0x000fe20003f2f070 */
[----:B------:R-:W-:Y:S02]  /*2860*/  IMAD.IADD R99, R11, 0x1, R96 ;  /* 0x000000010b637824 */ /* 0x000fe400078e0260 */
[----:B------:R-:W-:Y:S01]  /*2870*/  IMAD.IADD R97, R8, 0x1, R81 ;  /* 0x0000000108617824 */ /* 0x000fe200078e0251 */
[----:B------:R-:W-:-:S04]  /*2880*/  ISETP.NE.AND P0, PT, R14, 0x2, PT ;  /* 0x000000020e00780c */ /* 0x000fc80003f05270 */
[----:B------:R-:W-:Y:S02]  /*2890*/  SEL R2, RZ, 0x1, P0 ;  /* 0x00000001ff027807 */ /* 0x000fe40000000000 */
[----:B------:R-:W-:Y:S02]  /*28a0*/  SEL R14, R14, RZ, P0 ;  /* 0x000000ff0e0e7207 */ /* 0x000fe40000000000 */
[----:B------:R-:W-:Y:S01]  /*28b0*/  LOP3.LUT R13, R13, R2, RZ, 0x3c, !PT ;  /* 0x000000020d0d7212 */ /* 0x000fe200078e3cff */
[----:B------:R-:W-:Y:S06]  /*28c0*/  @P2 BRA `(.L_x_36) ;  /* 0xfffffff000a02947 */ /* 0x000fec000383ffff */
[----:B------:R-:W-:Y:S01]  /*28d0*/  UIADD3 UR4, UPT, UPT, UR4, 0x1b0, URZ ;  /* 0x000001b004047890 */ /* 0x000fe2000fffe0ff */
[----:B------:R-:W-:-:S03]  /*28e0*/  SHF.L.U32 R3, R15, 0x1f, RZ ;  /* 0x0000001f0f037819 */ /* 0x000fc600000006ff */
[----:B------:R-:W-:-:S09]  /*28f0*/  ULEA UR5, UR6, UR4, 0x3 ;  /* 0x0000000406057291 */ /* 0x000fd2000f8e18ff */
[----:B------:R-:W1:Y:S02]  /*2900*/  SYNCS.PHASECHK.TRANS64.TRYWAIT P0, [UR5], R3 ;  /* 0x00000003ff0075a7 */ /* 0x000e640008001105 */
[----:B-1----:R-:W-:Y:S05]  /*2910*/  @!P0 BRA `(.L_x_37) ;  /* 0x0000005800d48947 */ /* 0x002fea0003800000 */
.L_x_151:
[----:B------:R-:W-:-:S04]  /*2920*/  UIADD3 UR6, UPT, UPT, UR6, 0x1, URZ ;  /* 0x0000000106067890 */ /* 0x000fc8000fffe0ff */
[----:B------:R-:W-:-:S04]  /*2930*/  UISETP.NE.AND UP0, UPT, UR6, 0x36, UPT ;  /* 0x000000360600788c */ /* 0x000fc8000bf05270 */
[----:B------:R-:W-:Y:S02]  /*2940*/  USEL UR7, URZ, 0x1, UP0 ;  /* 0x00000001ff077887 */ /* 0x000fe40008000000 */
[----:B------:R-:W-:-:S04]  /*2950*/  USEL UR6, UR6, URZ, UP0 ;  /* 0x000000ff06067287 */ /* 0x000fc80008000000 */
[----:B------:R-:W-:Y:S01]  /*2960*/  ULEA UR5, UR6, UR4, 0x3 ;  /* 0x0000000406057291 */ /* 0x000fe2000f8e18ff */
[----:B------:R-:W-:-:S04]  /*2970*/  LOP3.LUT R2, R15, UR7, RZ, 0x3c, !PT ;  /* 0x000000070f027c12 */ /* 0x000fc8000f8e3cff */
[----:B-1----:R-:W-:-:S04]  /*2980*/  SHF.L.U32 R3, R2, 0x1f, RZ ;  /* 0x0000001f02037819 */ /* 0x002fc800000006ff */
[----:B------:R-:W1:Y:S02]  /*2990*/  SYNCS.PHASECHK.TRANS64.TRYWAIT P0, [UR5], R3 ;  /* 0x00000003ff0075a7 */ /* 0x000e640008001105 */
[----:B-1----:R-:W-:Y:S05]  /*29a0*/  @!P0 BRA `(.L_x_38) ;  /* 0x0000005800c88947 */ /* 0x002fea0003800000 */
.L_x_153:
        /* <DEDUP_REMOVED lines=9> */
.L_x_155:
        /* <DEDUP_REMOVED lines=9> */
.L_x_157:
        /* <DEDUP_REMOVED lines=9> */
.L_x_159:
        /* <DEDUP_REMOVED lines=9> */
.L_x_161:
        /* <DEDUP_REMOVED lines=9> */
.L_x_163:
        /* <DEDUP_REMOVED lines=9> */
.L_x_165:
        /* <DEDUP_REMOVED lines=9> */
.L_x_167:
        /* <DEDUP_REMOVED lines=9> */
.L_x_169:
        /* <DEDUP_REMOVED lines=9> */
.L_x_171:
        /* <DEDUP_REMOVED lines=9> */
.L_x_173:
        /* <DEDUP_REMOVED lines=9> */
.L_x_175:
        /* <DEDUP_REMOVED lines=9> */
.L_x_177:
        /* <DEDUP_REMOVED lines=9> */
.L_x_179:
        /* <DEDUP_REMOVED lines=9> */
.L_x_181:
        /* <DEDUP_REMOVED lines=9> */
.L_x_183:
        /* <DEDUP_REMOVED lines=9> */
.L_x_185:
        /* <DEDUP_REMOVED lines=9> */
.L_x_187:
        /* <DEDUP_REMOVED lines=9> */
.L_x_189:
        /* <DEDUP_REMOVED lines=9> */
.L_x_191:
        /* <DEDUP_REMOVED lines=9> */
.L_x_193:
        /* <DEDUP_REMOVED lines=9> */
.L_x_195:
        /* <DEDUP_REMOVED lines=9> */
.L_x_197:
        /* <DEDUP_REMOVED lines=9> */
.L_x_199:
        /* <DEDUP_REMOVED lines=9> */
.L_x_201:
        /* <DEDUP_REMOVED lines=9> */
.L_x_203:
        /* <DEDUP_REMOVED lines=9> */
.L_x_205:
        /* <DEDUP_REMOVED lines=9> */
.L_x_207:
        /* <DEDUP_REMOVED lines=9> */
.L_x_209:
        /* <DEDUP_REMOVED lines=9> */
.L_x_211:
        /* <DEDUP_REMOVED lines=9> */
.L_x_213:
        /* <DEDUP_REMOVED lines=9> */
.L_x_215:
        /* <DEDUP_REMOVED lines=9> */
.L_x_217:
        /* <DEDUP_REMOVED lines=9> */
.L_x_219:
        /* <DEDUP_REMOVED lines=9> */
.L_x_221:
        /* <DEDUP_REMOVED lines=9> */
.L_x_223:
        /* <DEDUP_REMOVED lines=9> */
.L_x_225:
        /* <DEDUP_REMOVED lines=9> */
.L_x_227:
        /* <DEDUP_REMOVED lines=9> */
.L_x_229:
        /* <DEDUP_REMOVED lines=9> */
.L_x_231:
        /* <DEDUP_REMOVED lines=9> */
.L_x_233:
        /* <DEDUP_REMOVED lines=9> */
.L_x_235:
        /* <DEDUP_REMOVED lines=9> */
.L_x_237:
        /* <DEDUP_REMOVED lines=9> */
.L_x_239:
        /* <DEDUP_REMOVED lines=9> */
.L_x_241:
        /* <DEDUP_REMOVED lines=9> */
.L_x_243:
        /* <DEDUP_REMOVED lines=9> */
.L_x_245:
        /* <DEDUP_REMOVED lines=9> */
.L_x_247:
        /* <DEDUP_REMOVED lines=9> */
.L_x_249:
        /* <DEDUP_REMOVED lines=9> */
.L_x_251:
        /* <DEDUP_REMOVED lines=9> */
.L_x_253:
        /* <DEDUP_REMOVED lines=9> */
.L_x_255:
[----:B------:R-:W-:-:S04]  /*4660*/  UIADD3 UR6, UPT, UPT, UR6, 0x1, URZ ;  /* 0x0000000106067890 */ /* 0x000fc8000fffe0ff */
[----:B------:R-:W-:-:S04]  /*4670*/  UISETP.NE.AND UP0, UPT, UR6, 0x36, UPT ;  /* 0x000000360600788c */ /* 0x000fc8000bf05270 */
[----:B------:R-:W-:Y:S02]  /*4680*/  USEL UR5, URZ, 0x1, UP0 ;  /* 0x00000001ff057887 */ /* 0x000fe40008000000 */
[----:B------:R-:W-:-:S04]  /*4690*/  USEL UR6, UR6, URZ, UP0 ;  /* 0x000000ff06067287 */ /* 0x000fc80008000000 */
[----:B------:R-:W-:Y:S01]  /*46a0*/  ULEA UR6, UR6, UR4, 0x3 ;  /* 0x0000000406067291 */ /* 0x000fe2000f8e18ff */
[----:B-1----:R-:W-:-:S04]  /*46b0*/  LOP3.LUT R3, R2, UR5, RZ, 0x3c, !PT ;  /* 0x0000000502037c12 */ /* 0x002fc8000f8e3cff */
[----:B------:R-:W-:Y:S01]  /*46c0*/  SHF.L.U32 R3, R3, 0x1f, RZ ;  /* 0x0000001f03037819 */ /* 0x000fe200000006ff */
[----:B----4-:R-:W-:-:S07]  /*46d0*/  IMAD.U32 R0, RZ, RZ, UR6 ;  /* 0x00000006ff007e24 */ /* 0x010fce000f8e00ff */
.L_x_90:
[----:B-1----:R1:W2:Y:S02]  /*46e0*/  SYNCS.PHASECHK.TRANS64.TRYWAIT P0, [R0+URZ], R3 ;  /* 0x00000003000075a7 */ /* 0x0022a400080011ff */
[----:B--2---:R-:W-:Y:S05]  /*46f0*/  @!P0 NANOSLEEP.SYNCS 0x989680 ;  /* 0x009896800000895d */ /* 0x004fea0003900000 */
[----:B------:R-:W2:Y:S02]  /*4700*/  @!P0 SYNCS.PHASECHK.TRANS64 P0, [R0+URZ], R3 ;  /* 0x00000003000085a7 */ /* 0x000ea400080010ff */
[----:B--2---:R-:W-:Y:S05]  /*4710*/  @P0 EXIT ;  /* 0x000000000000094d */ /* 0x004fea0003800000 */
[----:B------:R-:W-:Y:S05]  /*4720*/  BRA `(.L_x_90) ;  /* 0xfffffffc00ec7947 */ /* 0x000fea000383ffff */
.L_x_18:
[----:B------:R-:W-:-:S04]  /*4730*/  UISETP.NE.AND UP1, UPT, UR37, URZ, UPT ;  /* 0x000000ff2500728c */ /* 0x000fc8000bf25270 */
[----:B------:R-:W-:-:S09]  /*4740*/  UISETP.NE.OR UP1, UPT, UR8, 0x1, UP1 ;  /* 0x000000010800788c */ /* 0x000fd20008f25670 */
[----:B------:R-:W-:Y:S05]  /*4750*/  BRA.U UP1, `(.L_x_91) ;  /* 0x0000000501487547 */ /* 0x000fea000b800000 */
[----:B------:R-:W-:Y:S01]  /*4760*/  ISETP.NE.AND P2, PT, R2, RZ, PT ;  /* 0x000000ff0200720c */ /* 0x000fe20003f45270 */
[----:B------:R-:W-:Y:S01]  /*4770*/  IMAD.MOV.U32 R12, RZ, RZ, 0x1 ;  /* 0x00000001ff0c7424 */ /* 0x000fe200078e00ff */
[----:B------:R-:W-:Y:S02]  /*4780*/  CS2R R10, SRZ ;  /* 0x00000000000a7805 */ /* 0x000fe4000001ff00 */
[----:B------:R-:W-:Y:S01]  /*4790*/  CS2R R8, SRZ ;  /* 0x0000000000087805 */ /* 0x000fe2000001ff00 */
[----:B------:R-:W-:Y:S01]  /*47a0*/  UMOV UR4, 0x400 ;  /* 0x0000040000047882 */ /* 0x000fe20000000000 */
[----:B------:R-:W-:Y:S01]  /*47b0*/  UMOV UR6, URZ ;  /* 0x000000ff00067c82 */ /* 0x000fe20008000000 */
[----:B------:R-:W-:-:S12]  /*47c0*/  ULEA UR37, UR37, UR4, 0x18 ;  /* 0x0000000425257291 */ /* 0x000fd8000f8ec0ff */
.L_x_95:
[----:B------:R-:W-:Y:S02]  /*47d0*/  LEA R0, R8, UR37, 0x3 ;  /* 0x0000002508007c11 */ /* 0x000fe4000f8e18ff */
[----:B------:R-:W-:-:S03]  /*47e0*/  SHF.L.U32 R5, R9, 0x1f, RZ ;  /* 0x0000001f09057819 */ /* 0x000fc600000006ff */
[----:B------:R-:W-:Y:S01]  /*47f0*/  VIADD R4, R0, 0x3f0 ;  /* 0x000003f000047836 */ /* 0x000fe20000000000 */
[----:B------:R-:W1:Y:S02]  /*4800*/  SYNCS.PHASECHK.TRANS64.TRYWAIT P0, [R0+URZ+0x3e0], R5 ;  /* 0x0003e005000075a7 */ /* 0x000e6400080011ff */
[----:B-1----:R-:W-:Y:S05]  /*4810*/  @!P0 BRA `(.L_x_92) ;  /* 0x00000050000c8947 */ /* 0x002fea0003800000 */
.L_x_256:
[----:B------:R-:W-:Y:S01]  /*4820*/  ULEA UR5, UR6, UR37, 0x3 ;  /* 0x0000002506057291 */ /* 0x000fe2000f8e18ff */
[----:B------:R-:W-:Y:S02]  /*4830*/  PRMT R4, RZ, 0x654, R4 ;  /* 0x00000654ff047816 */ /* 0x000fe40000000004 */
[----:B-1----:R-:W-:Y:S01]  /*4840*/  SHF.L.U32 R5, R12, 0x1f, RZ ;  /* 0x0000001f0c057819 */ /* 0x002fe200000006ff */
[----:B------:R-:W-:Y:S01]  /*4850*/  UIADD3 UR4, UPT, UPT, UR5, 0x380, URZ ;  /* 0x0000038005047890 */ /* 0x000fe2000fffe0ff */
[----:B------:R1:W-:Y:S05]  /*4860*/  SYNCS.ARRIVE.TRANS64.RED.A1T0 RZ, [R4+URZ], RZ ;  /* 0x000000ff04ff79a7 */ /* 0x0003ea00081004ff */
[----:B------:R-:W-:Y:S01]  /*4870*/  IMAD.U32 R7, RZ, RZ, UR4 ;  /* 0x00000004ff077e24 */ /* 0x000fe2000f8e00ff */
[----:B------:R-:W2:Y:S04]  /*4880*/  SYNCS.PHASECHK.TRANS64.TRYWAIT P0, [UR5+0x390], R5 ;  /* 0x00039005ff0075a7 */ /* 0x000ea80008001105 */
[----:B------:R-:W-:Y:S01]  /*4890*/  PRMT R6, R2, 0x654, R7 ;  /* 0x0000065402067816 */ /* 0x000fe20000000007 */
[----:B-1----:R-:W-:Y:S01]  /*48a0*/  @!P2 IMAD.MOV.U32 R4, RZ, RZ, 0x10 ;  /* 0x00000010ff04a424 */ /* 0x002fe200078e00ff */
[----:B--2---:R-:W-:Y:S06]  /*48b0*/  @!P0 BRA `(.L_x_93) ;  /* 0x0000004c00f88947 */ /* 0x004fec0003800000 */
.L_x_258:
[----:B------:R-:W-:Y:S01]  /*48c0*/  ULEA UR4, UR6, UR37, 0x4 ;  /* 0x0000002506047291 */ /* 0x000fe2000f8e20ff */
[----:B------:R-:W-:Y:S01]  /*48d0*/  SEL R3, R6, R3, !P2 ;  /* 0x0000000306037207 */ /* 0x000fe20005000000 */
[----:B------:R-:W-:Y:S01]  /*48e0*/  UIADD3 UR5, UPT, UPT, UR5, 0x380, URZ ;  /* 0x0000038005057890 */ /* 0x000fe2000fffe0ff */
[----:B-1----:R-:W-:Y:S01]  /*48f0*/  LEA R0, R11, UR37, 0x3 ;  /* 0x000000250b007c11 */ /* 0x002fe2000f8e18ff */
[----:B------:R-:W-:Y:S01]  /*4900*/  UIADD3 UR4, UPT, UPT, UR4, 0x410, URZ ;  /* 0x0000041004047890 */ /* 0x000fe2000fffe0ff */
[----:B------:R-:W-:Y:S01]  /*4910*/  SHF.L.U32 R5, R10, 0x1f, RZ ;  /* 0x0000001f0a057819 */ /* 0x000fe200000006ff */
[----:B------:R1:W-:Y:S01]  /*4920*/  @!P2 SYNCS.ARRIVE.TRANS64.RED RZ, [R3+URZ], R4 ;  /* 0x0000000403ffa9a7 */ /* 0x0003e200080004ff */
[----:B------:R-:W-:Y:S01]  /*4930*/  UIADD3 UR6, UPT, UPT, UR6, 0x1, URZ ;  /* 0x0000000106067890 */ /* 0x000fe2000fffe0ff */
[----:B------:R-:W-:-:S03]  /*4940*/  VIADD R8, R8, 0x1 ;  /* 0x0000000108087836 */ /* 0x000fc60000000000 */
[----:B------:R-:W-:Y:S02]  /*4950*/  UISETP.NE.AND UP0, UPT, UR6, 0x2, UPT ;  /* 0x000000020600788c */ /* 0x000fe4000bf05270 */
[----:B------:R-:W-:Y:S06]  /*4960*/  UGETNEXTWORKID.BROADCAST [UR4], [UR5] ;  /* 0x00000000040073ca */ /* 0x000fec0008000100 */
[----:B------:R-:W-:Y:S01]  /*4970*/  USEL UR4, URZ, 0x1, UP0 ;  /* 0x00000001ff047887 */ /* 0x000fe20008000000 */
[----:B------:R-:W-:Y:S01]  /*4980*/  ISETP.NE.AND P0, PT, R8, 0x2, PT ;  /* 0x000000020800780c */ /* 0x000fe20003f05270 */
[----:B------:R-:W-:Y:S01]  /*4990*/  USEL UR6, UR6, URZ, UP0 ;  /* 0x000000ff06067287 */ /* 0x000fe20008000000 */
[----:B------:R-:W2:Y:S03]  /*49a0*/  SYNCS.PHASECHK.TRANS64.TRYWAIT P1, [R0+URZ+0x380], R5 ;  /* 0x00038005000075a7 */ /* 0x000ea600080211ff */
[----:B------:R-:W-:Y:S01]  /*49b0*/  LOP3.LUT R12, R12, UR4, RZ, 0x3c, !PT ;  /* 0x000000040c0c7c12 */ /* 0x000fe2000f8e3cff */
[----:B-12---:R-:W-:Y:S07]  /*49c0*/  @!P1 BRA `(.L_x_94) ;  /* 0x0000004c00cc9947 */ /* 0x006fee0003800000 */
.L_x_259:
[C---:B------:R-:W-:Y:S01]  /*49d0*/  LEA R4, R11.reuse, UR37, 0x4 ;  /* 0x000000250b047c11 */ /* 0x040fe2000f8e20ff */
[----:B-1----:R-:W-:Y:S01]  /*49e0*/  VIADD R0, R0, 0x390 ;  /* 0x0000039000007836 */ /* 0x002fe20000000000 */
[----:B------:R-:W-:Y:S01]  /*49f0*/  SEL R8, R8, RZ, P0 ;  /* 0x000000ff08087207 */ /* 0x000fe20000000000 */
[----:B------:R-:W-:-:S03]  /*4a00*/  VIADD R11, R11, 0x1 ;  /* 0x000000010b0b7836 */ /* 0x000fc60000000000 */
[----:B------:R-:W1:Y:S01]  /*4a10*/  LDS.128 R4, [R4+0x410] ;  /* 0x0004100004047984 */ /* 0x000e620000000c00 */
[----:B------:R-:W-:Y:S02]  /*4a20*/  PRMT R0, RZ, 0x654, R0 ;  /* 0x00000654ff007816 */ /* 0x000fe40000000000 */
[C---:B------:R-:W-:Y:S01]  /*4a30*/  ISETP.NE.AND P1, PT, R11.reuse, 0x2, PT ;  /* 0x000000020b00780c */ /* 0x040fe20003f25270 */
[----:B------:R-:W-:Y:S01]  /*4a40*/  @!PT LDS RZ, [RZ] ;  /* 0x00000000fffff984 */ /* 0x000fe20000000800 */
[----:B------:R-:W-:Y:S01]  /*4a50*/  @!PT LDS RZ, [RZ] ;  /* 0x00000000fffff984 */ /* 0x000fe20000000800 */
[----:B------:R-:W-:Y:S01]  /*4a60*/  @!PT LDS RZ, [RZ] ;  /* 0x00000000fffff984 */ /* 0x000fe20000000800 */
[----:B------:R-:W-:Y:S01]  /*4a70*/  @!PT LDS RZ, [RZ] ;  /* 0x00000000fffff984 */ /* 0x000fe20000000800 */
[----:B------:R2:W-:Y:S06]  /*4a80*/  MEMBAR.ALL.CTA ;  /* 0x0000000000007992 */ /* 0x0005ec0000008000 */
[----:B--2---:R-:W2:Y:S01]  /*4a90*/  FENCE.VIEW.ASYNC.S ;  /* 0x00000000000073c6 */ /* 0x004ea20000000000 */
[----:B------:R-:W-:Y:S01]  /*4aa0*/  SEL R11, R11, RZ, P1 ;  /* 0x000000ff0b0b7207 */ /* 0x000fe20000800000 */
[----:B--2---:R2:W-:Y:S01]  /*4ab0*/  SYNCS.ARRIVE.TRANS64.RED.A1T0 RZ, [R0+URZ], RZ ;  /* 0x000000ff00ff79a7 */ /* 0x0045e200081004ff */
[----:B-1----:R-:W-:-:S02]  /*4ac0*/  LOP3.LUT P3, RZ, R6, 0x1, RZ, 0xc0, !PT ;  /* 0x0000000106ff7812 */ /* 0x002fc4000786c0ff */
[----:B------:R-:W-:-:S04]  /*4ad0*/  SEL R5, RZ, 0x1, P1 ;  /* 0x00000001ff057807 */ /* 0x000fc80000800000 */
[----:B------:R-:W-:Y:S02]  /*4ae0*/  LOP3.LUT R10, R10, R5, RZ, 0x3c, !PT ;  /* 0x000000050a0a7212 */ /* 0x000fe400078e3cff */
[----:B--2---:R-:W-:-:S04]  /*4af0*/  SEL R0, RZ, 0x1, P0 ;  /* 0x00000001ff007807 */ /* 0x004fc80000000000 */
[----:B------:R-:W-:Y:S01]  /*4b00*/  LOP3.LUT R9, R9, R0, RZ, 0x3c, !PT ;  /* 0x0000000009097212 */ /* 0x000fe200078e3cff */
[----:B------:R-:W-:Y:S06]  /*4b10*/  @P3 BRA `(.L_x_95) ;  /* 0xfffffffc002c3947 */ /* 0x000fec000383ffff */
[----:B------:R-:W-:Y:S01]  /*4b20*/  ULEA UR5, UR6, UR37, 0x3 ;  /* 0x0000002506057291 */ /* 0x000fe2000f8e18ff */
[----:B------:R-:W-:-:S08]  /*4b30*/  SHF.L.U32 R3, R12, 0x1f, RZ ;  /* 0x0000001f0c037819 */ /* 0x000fd000000006ff */
[----:B------:R-:W1:Y:S02]  /*4b40*/  SYNCS.PHASECHK.TRANS64 P0, [UR5+0x390], R3 ;  /* 0x00039003ff0075a7 */ /* 0x000e640008001005 */
[----:B-1----:R-:W-:Y:S05]  /*4b50*/  @P0 BRA `(.L_x_96) ;  /* 0x0000000000080947 */ /* 0x002fea0003800000 */
[----:B------:R-:W1:Y:S02]  /*4b60*/  SYNCS.PHASECHK.TRANS64.TRYWAIT P0, [UR5+0x390], R3 ;  /* 0x00039003ff0075a7 */ /* 0x000e640008001105 */
[----:B-1----:R-:W-:Y:S05]  /*4b70*/  @!P0 BRA `(.L_x_97) ;  /* 0x0000004c00748947 */ /* 0x002fea0003800000 */
.L_x_96:
[----:B------:R-:W-:-:S04]  /*4b80*/  UIADD3 UR4, UPT, UPT, UR6, 0x1, URZ ;  /* 0x0000000106047890 */ /* 0x000fc8000fffe0ff */
[----:B------:R-:W-:-:S04]  /*4b90*/  UISETP.NE.AND UP0, UPT, UR4, 0x2, UPT ;  /* 0x000000020400788c */ /* 0x000fc8000bf05270 */
[----:B------:R-:W-:Y:S02]  /*4ba0*/  USEL UR7, URZ, 0x1, UP0 ;  /* 0x00000001ff077887 */ /* 0x000fe40008000000 */
[----:B------:R-:W-:-:S04]  /*4bb0*/  USEL UR4, UR4, URZ, UP0 ;  /* 0x000000ff04047287 */ /* 0x000fc80008000000 */
[----:B------:R-:W-:Y:S01]  /*4bc0*/  ULEA UR4, UR4, UR37, 0x3 ;  /* 0x0000002504047291 */ /* 0x000fe2000f8e18ff */
[----:B-1----:R-:W-:-:S04]  /*4bd0*/  LOP3.LUT R3, R12, UR7, RZ, 0x3c, !PT ;  /* 0x000000070c037c12 */ /* 0x002fc8000f8e3cff */
[----:B------:R-:W-:-:S04]  /*4be0*/  SHF.L.U32 R0, R3, 0x1f, RZ ;  /* 0x0000001f03007819 */ /* 0x000fc800000006ff */
[----:B------:R-:W1:Y:S02]  /*4bf0*/  SYNCS.PHASECHK.TRANS64 P0, [UR4+0x390], R0 ;  /* 0x00039000ff0075a7 */ /* 0x000e640008001004 */
[----:B-1----:R-:W-:Y:S05]  /*4c00*/  @P0 EXIT ;  /* 0x000000000000094d */ /* 0x002fea0003800000 */
[----:B------:R-:W-:Y:S02]  /*4c10*/  SHF.L.U32 R3, R3, 0x1f, RZ ;  /* 0x0000001f03037819 */ /* 0x000fe400000006ff */
[----:B------:R-:W-:-:S07]  /*4c20*/  MOV R0, UR4 ;  /* 0x0000000400007c02 */ /* 0x000fce0008000f00 */
.L_x_98:
[----:B-1----:R1:W2:Y:S02]  /*4c30*/  SYNCS.PHASECHK.TRANS64.TRYWAIT P0, [R0+URZ+0x390], R3 ;  /* 0x00039003000075a7 */ /* 0x0022a400080011ff */
[----:B--2---:R-:W-:Y:S05]  /*4c40*/  @!P0 NANOSLEEP.SYNCS 0x989680 ;  /* 0x009896800000895d */ /* 0x004fea0003900000 */
[----:B------:R-:W2:Y:S02]  /*4c50*/  @!P0 SYNCS.PHASECHK.TRANS64 P0, [R0+URZ+0x390], R3 ;  /* 0x00039003000085a7 */ /* 0x000ea400080010ff */
[----:B--2---:R-:W-:Y:S05]  /*4c60*/  @P0 EXIT ;  /* 0x000000000000094d */ /* 0x004fea0003800000 */
[----:B------:R-:W-:Y:S05]  /*4c70*/  BRA `(.L_x_98) ;  /* 0xfffffffc00ec7947 */ /* 0x000fea000383ffff */
.L_x_91:
[----:B------:R-:W-:-:S09]  /*4c80*/  UISETP.NE.AND UP1, UPT, UR8, URZ, UPT ;  /* 0x000000ff0800728c */ /* 0x000fd2000bf25270 */
[----:B------:R-:W-:Y:S05]  /*4c90*/  BRA.U UP1, `(.L_x_99) ;  /* 0x0000000d01787547 */ /* 0x000fea000b800000 */
[----:B------:R-:W-:Y:S01]  /*4ca0*/  UMOV UR4, 0x40 ;  /* 0x0000004000047882 */ /* 0x000fe20000000000 */
[----:B------:R-:W-:Y:S01]  /*4cb0*/  NOP ;  /* 0x0000000000007918 */ /* 0x000fe20000000000 */
[----:B------:R-:W-:Y:S01]  /*4cc0*/  ULEA UR4, UR37, UR4, 0x18 ;  /* 0x0000000425047291 */ /* 0x000fe2000f8ec0ff */
[----:B------:R-:W-:Y:S02]  /*4cd0*/  UMOV UR5, 0x400 ;  /* 0x0000040000057882 */ /* 0x000fe40000000000 */
[----:B------:R-:W-:-:S06]  /*4ce0*/  ULEA UR37, UR37, UR5, 0x18 ;  /* 0x0000000525257291 */ /* 0x000fcc000f8ec0ff */
[----:B------:R-:W1:Y:S02]  /*4cf0*/  LDS.U8 R0, [UR4+0x1c] ;  /* 0x00001c04ff007984 */ /* 0x000e640008000000 */
[----:B-1----:R-:W-:-:S13]  /*4d00*/  ISETP.NE.AND P0, PT, R0, RZ, PT ;  /* 0x000000ff0000720c */ /* 0x002fda0003f05270 */
[----:B------:R-:W-:Y:S05]  /*4d10*/  @P0 BRA `(.L_x_100) ;  /* 0x0000000000580947 */ /* 0x000fea0003800000 */
[----:B------:R-:W-:-:S13]  /*4d20*/  ELECT P0, URZ, PT ;  /* 0x0000000000ff782f */ /* 0x000fda0003800000 */
[----:B------:R-:W-:Y:S05]  /*4d30*/  @!P0 BRA `(.L_x_101) ;  /* 0x0000000000608947 */ /* 0x000fea0003800000 */
[----:B------:R-:W-:Y:S01]  /*4d40*/  UMOV UR5, 0x10 ;  /* 0x0000001000057882 */ /* 0x000fe20000000000 */
[----:B------:R-:W-:Y:S01]  /*4d50*/  HFMA2 R0, -RZ, RZ, 0, 5.9604644775390625e-08 ;  /* 0x00000001ff007431 */ /* 0x000fe200000001ff */
[----:B------:R-:W-:-:S03]  /*4d60*/  MOV R2, 0xffff ;  /* 0x0000ffff00027802 */ /* 0x000fc60000000f00 */
[----:B------:R-:W-:Y:S04]  /*4d70*/  DEPBAR.LE SB1, 0x36 ;  /* 0x00009d800000791a */ /* 0x000fe80000000000 */
[----:B------:R-:W1:Y:S02]  /*4d80*/  UTCATOMSWS.FIND_AND_SET.ALIGN UP0, UR5, UR5 ;  /* 0x00000005000575e3 */ /* 0x000e640008000800 */
[----:B-1----:R-:W-:Y:S01]  /*4d90*/  MOV R3, UR5 ;  /* 0x0000000500037c02 */ /* 0x002fe20008000f00 */
[----:B------:R-:W-:Y:S06]  /*4da0*/  BRA.U UP0, `(.L_x_102) ;  /* 0x0000000100187547 */ /* 0x000fec000b800000 */
.L_x_103:
[----:B------:R-:W-:Y:S05]  /*4db0*/  NANOSLEEP 0x64 ;  /* 0x000000640000795d */ /* 0x000fea0003800000 */
[----:B------:R-:W-:-:S05]  /*4dc0*/  UMOV UR5, 0x10 ;  /* 0x0000001000057882 */ /* 0x000fca0000000000 */
[----:B------:R-:W-:Y:S04]  /*4dd0*/  DEPBAR.LE SB1, 0x36 ;  /* 0x00009d800000791a */ /* 0x000fe80000000000 */
[----:B------:R-:W1:Y:S02]  /*4de0*/  UTCATOMSWS.FIND_AND_SET.ALIGN UP0, UR5, UR5 ;  /* 0x00000005000575e3 */ /* 0x000e640008000800 */
[----:B-1----:R-:W-:Y:S01]  /*4df0*/  MOV R3, UR5 ;  /* 0x0000000500037c02 */ /* 0x002fe20008000f00 */
[----:B------:R-:W-:Y:S05]  /*4e00*/  BRA.U !UP0, `(.L_x_103) ;  /* 0xfffffffd08e87547 */ /* 0x000fea000b83ffff */
.L_x_102:
[-C--:B------:R-:W-:Y:S02]  /*4e10*/  SHF.L.U32 R2, R2, R3.reuse, RZ ;  /* 0x0000000302027219 */ /* 0x080fe400000006ff */
[----:B------:R-:W-:Y:S01]  /*4e20*/  SHF.L.U32 R0, R0, R3, RZ ;  /* 0x0000000300007219 */ /* 0x000fe200000006ff */
[----:B------:R-:W-:Y:S02]  /*4e30*/  IMAD.SHL.U32 R3, R3, 0x20, RZ ;  /* 0x0000002003037824 */ /* 0x000fe400078e00ff */
[----:B------:R1:W-:Y:S04]  /*4e40*/  ATOMS.OR RZ, [UR4+0x14], R2 ;  /* 0x00001402ffff798c */ /* 0x0003e8000b000004 */
[----:B------:R1:W-:Y:S04]  /*4e50*/  ATOMS.OR RZ, [UR4+0x18], R0 ;  /* 0x00001800ffff798c */ /* 0x0003e8000b000004 */
[----:B------:R1:W-:Y:S01]  /*4e60*/  STS [UR37+0x430], R3 ;  /* 0x00043003ff007988 */ /* 0x0003e20008000825 */
[----:B------:R-:W-:Y:S05]  /*4e70*/  BRA `(.L_x_101) ;  /* 0x0000000000107947 */ /* 0x000fea0003800000 */
.L_x_100:
[----:B------:R-:W-:Y:S02]  /*4e80*/  MOV R0, 0xffffffff ;  /* 0xffffffff00007802 */ /* 0x000fe40000000f00 */
[----:B------:R-:W-:-:S03]  /*4e90*/  MOV R2, 0x4ec0 ;  /* 0x00004ec000027802 */ /* 0x000fc60000000f00 */
[----:B------:R1:W-:Y:S04]  /*4ea0*/  STS [UR37+0x430], R0 ;  /* 0x00043000ff007988 */ /* 0x0003e80008000825 */
[----:B-1-3-5:R-:W-:Y:S05]  /*4eb0*/  CALL.REL.NOINC `($__internal_1_$__cuda_sm10x_tcgen05_guardrail_trap_phase_invalid_during_alloc) ;  /* 0x0000004c00f07944 */ /* 0x02afea0003c00000 */
.L_x_101:
[----:B------:R-:W-:Y:S05]  /*4ec0*/  WARPSYNC.ALL ;  /* 0x0000000000007948 */ /* 0x000fea0003800000 */
[----:B------:R-:W2:Y:S01]  /*4ed0*/  S2UR UR6, SR_CgaCtaId ;  /* 0x00000000000679c3 */ /* 0x000ea20000008800 */
[----:B------:R-:W-:Y:S01]  /*4ee0*/  UMOV UR4, 0x400 ;  /* 0x0000040000047882 */ /* 0x000fe20000000000 */
[----:B------:R-:W-:-:S06]  /*4ef0*/  NOP ;  /* 0x0000000000007918 */ /* 0x000fcc0000000000 */
[----:B------:R-:W-:Y:S06]  /*4f00*/  BAR.ARV 0x6, 0xa0 ;  /* 0x0182800000007b1d */ /* 0x000fec0000002000 */
[----:B------:R-:W4:Y:S01]  /*4f10*/  LDCU UR7, c[0x0][0x38c] ;  /* 0x00007180ff0777ac */ /* 0x000f220008000800 */
[----:B------:R-:W-:Y:S01]  /*4f20*/  IMAD.MOV.U32 R11, RZ, RZ, 0x1 ;  /* 0x00000001ff0b7424 */ /* 0x000fe200078e00ff */
[----:B------:R-:W-:Y:S01]  /*4f30*/  CS2R R8, SRZ ;  /* 0x0000000000087805 */ /* 0x000fe2000001ff00 */
[----:B------:R-:W-:Y:S01]  /*4f40*/  IMAD.MOV.U32 R10, RZ, RZ, RZ ;  /* 0x000000ffff0a7224 */ /* 0x000fe200078e00ff */
[----:B------:R-:W-:Y:S01]  /*4f50*/  UMOV UR17, URZ ;  /* 0x000000ff00117c82 */ /* 0x000fe20008000000 */
[----:B------:R-:W-:Y:S01]  /*4f60*/  UMOV UR16, URZ ;  /* 0x000000ff00107c82 */ /* 0x000fe20008000000 */
[----:B------:R-:W-:Y:S01]  /*4f70*/  UMOV UR20, 0x0 ;  /* 0x0000000000147882 */ /* 0x000fe20000000000 */
[----:B------:R-:W-:Y:S01]  /*4f80*/  UMOV UR21, 0x41084a0 ;  /* 0x041084a000157882 */ /* 0x000fe20000000000 */
[----:B--2---:R-:W-:Y:S01]  /*4f90*/  ULEA UR6, UR6, UR4, 0x18 ;  /* 0x0000000406067291 */ /* 0x004fe2000f8ec0ff */
[----:B------:R-:W2:Y:S03]  /*4fa0*/  LDCU UR4, c[0x0][0x38c] ;  /* 0x00007180ff0477ac */ /* 0x000ea60008000800 */
[----:B------:R-:W-:-:S02]  /*4fb0*/  UIADD3 UR11, UPT, UPT, UR6, 0x1d800, URZ ;  /* 0x0001d800060b7890 */ /* 0x000fc4000fffe0ff */
[----:B----4-:R-:W-:-:S03]  /*4fc0*/  UIADD3 UR7, UPT, UPT, UR7, 0x1f, URZ ;  /* 0x0000001f07077890 */ /* 0x010fc6000fffe0ff */
[----:B-1----:R-:W1:Y:S01]  /*4fd0*/  LDS R0, [UR6+0x430] ;  /* 0x00043006ff007984 */ /* 0x002e620008000800 */
[----:B------:R-:W-:Y:S02]  /*4fe0*/  UIADD3 UR18, UPT, UPT, UR6, 0x2800, URZ ;  /* 0x0000280006127890 */ /* 0x000fe4000fffe0ff */
[----:B------:R-:W-:Y:S02]  /*4ff0*/  USHF.R.S32.HI UR5, URZ, 0x1f, UR7 ;  /* 0x0000001fff057899 */ /* 0x000fe40008011407 */
[----:B------:R-:W-:Y:S02]  /*5000*/  USHF.R.U32.HI UR11, URZ, 0x4, UR11 ;  /* 0x00000004ff0b7899 */ /* 0x000fe4000801160b */
[----:B------:R-:W-:Y:S02]  /*5010*/  ULEA.HI UR5, UR5, UR7, URZ, 0x5 ;  /* 0x0000000705057291 */ /* 0x000fe4000f8f28ff */
[----:B------:R-:W-:Y:S02]  /*5020*/  USHF.R.U32.HI UR18, URZ, 0x4, UR18 ;  /* 0x00000004ff127899 */ /* 0x000fe40008011612 */
[----:B------:R-:W-:-:S02]  /*5030*/  USHF.R.S32.HI UR5, URZ, 0x5, UR5 ;  /* 0x00000005ff057899 */ /* 0x000fc40008011405 */
[----:B------:R-:W-:Y:S02]  /*5040*/  ULOP3.LUT UR11, UR11, 0x3fff, URZ, 0xc0, !UPT ;  /* 0x00003fff0b0b7892 */ /* 0x000fe4000f8ec0ff */
[----:B------:R-:W-:Y:S02]  /*5050*/  UISETP.LT.AND UP0, UPT, UR5, 0x1, UPT ;  /* 0x000000010500788c */ /* 0x000fe4000bf01270 */
[----:B------:R-:W-:Y:S02]  /*5060*/  ULOP3.LUT UR18, UR18, 0x3fff, URZ, 0xc0, !UPT ;  /* 0x00003fff12127892 */ /* 0x000fe4000f8ec0ff */
[----:B------:R-:W-:Y:S02]  /*5070*/  USEL UR10, UR5, 0x1, !UP0 ;  /* 0x00000001050a7887 */ /* 0x000fe4000c000000 */
[----:B------:R-:W-:Y:S02]  /*5080*/  ULOP3.LUT UR11, UR11, 0x10000, URZ, 0xfc, !UPT ;  /* 0x000100000b0b7892 */ /* 0x000fe4000f8efcff */
[----:B------:R-:W-:-:S02]  /*5090*/  UIADD3 UR10, UPT, UPT, -UR10, URZ, URZ ;  /* 0x000000ff0a0a7290 */ /* 0x000fc4000fffe1ff */
[----:B--2---:R-:W-:Y:S01]  /*50a0*/  UISETP.GE.AND UP3, UPT, UR4, 0x1, UPT ;  /* 0x000000010400788c */ /* 0x004fe2000bf66270 */
[----:B-1----:R-:W-:-:S15]  /*50b0*/  R2UR UR19, R0 ;  /* 0x00000000001372ca */ /* 0x002fde00000e0000 */
.L_x_110:
[----:B------:R-:W-:Y:S02]  /*50c0*/  LEA R0, R10, UR6, 0x3 ;  /* 0x000000060a007c11 */ /* 0x000fe4000f8e18ff */
[----:B------:R-:W-:Y:S02]  /*50d0*/  SHF.L.U32 R5, R9, 0x1f, RZ ;  /* 0x0000001f09057819 */ /* 0x000fe400000006ff */
[----:B------:R-:W-:Y:S01]  /*50e0*/  PLOP3.LUT P0, PT, PT, PT, UP3, 0x80, 0x8 ;  /* 0x000000000008781c */ /* 0x000fe20003f0f038 */
[----:B------:R-:W-:Y:S01]  /*50f0*/  VIADD R3, R0, 0x390 ;  /* 0x0000039000037836 */ /* 0x000fe20000000000 */
[----:B-1----:R-:W1:Y:S02]  /*5100*/  SYNCS.PHASECHK.TRANS64.TRYWAIT P1, [R0+URZ+0x380], R5 ;  /* 0x00038005000075a7 */ /* 0x002e6400080211ff */
[----:B-1--4-:R-:W-:Y:S09]  /*5110*/  @!P1 BRA `(.L_x_104) ;  /* 0x0000004800249947 */ /* 0x012ff20003800000 */
.L_x_261:
[----:B------:R-:W-:Y:S01]  /*5120*/  LEA R4, R10, UR6, 0x4 ;  /* 0x000000060a047c11 */ /* 0x000fe2000f8e20ff */
[----:B------:R-:W-:Y:S01]  /*5130*/  @UP3 ULEA UR4, UR16, UR6, 0x3 ;  /* 0x0000000610043291 */ /* 0x000fe2000f8e18ff */
[----:B------:R-:W-:Y:S01]  /*5140*/  PLOP3.LUT P2, PT, PT, PT, PT, 0x80, 0x8 ;  /* 0x000000000008781c */ /* 0x000fe20003f4f070 */
[----:B------:R-:W-:Y:S01]  /*5150*/  ULEA UR9, UR17, UR6, 0x3 ;  /* 0x0000000611097291 */ /* 0x000fe2000f8e18ff */
[----:B------:R-:W-:Y:S02]  /*5160*/  PRMT R3, RZ, 0x654, R3 ;  /* 0x00000654ff037816 */ /* 0x000fe40000000003 */
[----:B-1----:R-:W1:Y:S01]  /*5170*/  LDS.128 R4, [R4+0x410] ;  /* 0x0004100004047984 */ /* 0x002e620000000c00 */
[----:B------:R-:W-:Y:S02]  /*5180*/  @P0 SHF.L.U32 R2, R8, 0x1f, RZ ;  /* 0x0000001f08020819 */ /* 0x000fe400000006ff */
[----:B------:R-:W-:Y:S01]  /*5190*/  SHF.L.U32 R0, R11, 0x1f, RZ ;  /* 0x0000001f0b007819 */ /* 0x000fe200000006ff */
[----:B------:R-:W-:Y:S01]  /*51a0*/  @!PT LDS RZ, [RZ] ;  /* 0x00000000fffff984 */ /* 0x000fe20000000800 */
[----:B------:R-:W-:Y:S01]  /*51b0*/  @!PT LDS RZ, [RZ] ;  /* 0x00000000fffff984 */ /* 0x000fe20000000800 */
[----:B------:R-:W-:Y:S01]  /*51c0*/  @!PT LDS RZ, [RZ] ;  /* 0x00000000fffff984 */ /* 0x000fe20000000800 */
[----:B------:R-:W-:Y:S01]  /*51d0*/  @!PT LDS RZ, [RZ] ;  /* 0x00000000fffff984 */ /* 0x000fe20000000800 */
[----:B------:R2:W-:Y:S06]  /*51e0*/  MEMBAR.ALL.CTA ;  /* 0x0000000000007992 */ /* 0x0005ec0000008000 */
[----:B--2---:R-:W2:Y:S02]  /*51f0*/  FENCE.VIEW.ASYNC.S ;  /* 0x00000000000073c6 */ /* 0x004ea40000000000 */
[----:B--2---:R2:W-:Y:S01]  /*5200*/  SYNCS.ARRIVE.TRANS64.RED.A1T0 RZ, [R3+URZ], RZ ;  /* 0x000000ff03ff79a7 */ /* 0x0045e200081004ff */
[----:B------:R2:W4:Y:S01]  /*5210*/  @P0 SYNCS.PHASECHK.TRANS64.TRYWAIT P2, [UR4], R2 ;  /* 0x00000002ff0005a7 */ /* 0x0005220008041104 */
[----:B-1----:R-:W-:Y:S01]  /*5220*/  LOP3.LUT P1, RZ, R6, 0x1, RZ, 0xc0, !PT ;  /* 0x0000000106ff7812 */ /* 0x002fe2000782c0ff */
[----:B------:R-:W1:Y:S02]  /*5230*/  SYNCS.PHASECHK.TRANS64.TRYWAIT P0, [UR9+0x3c0], R0 ;  /* 0x0003c000ff0075a7 */ /* 0x000e640008001109 */
[----:B-12-4-:R-:W-:Y:S10]  /*5240*/  @!P0 BRA `(.L_x_105) ;  /* 0x0000004400ec8947 */ /* 0x016ff40003800000 */
.L_x_263:
[----:B------:R-:W-:Y:S01]  /*5250*/  IADD3 R10, PT, PT, R10, 0x1, RZ ;  /* 0x000000010a0a7810 */ /* 0x000fe20007ffe0ff */
[----:B------:R-:W-:Y:S06]  /*5260*/  BRA.U !UP3, `(.L_x_106) ;  /* 0x000000010ba47547 */ /* 0x000fec000b800000 */
[----:B------:R-:W-:Y:S02]  /*5270*/  ULEA.HI UR8, UR17, UR17, URZ, 0x1 ;  /* 0x0000001111087291 */ /* 0x000fe4000f8f08ff */
[----:B------:R-:W-:Y:S02]  /*5280*/  UPLOP3.LUT UP4, UPT, UPT, UPT, UPT, 0x40, 0x4 ;  /* 0x000000000004789c */ /* 0x000fe40003f8e870 */
[----:B------:R-:W-:Y:S02]  /*5290*/  USHF.L.U32 UR4, UR8, 0x5, URZ ;  /* 0x0000000508047899 */ /* 0x000fe400080006ff */
[----:B------:R-:W-:Y:S02]  /*52a0*/  ULOP3.LUT UR8, UR8, 0xffe, URZ, 0xc0, !UPT ;  /* 0x00000ffe08087892 */ /* 0x000fe4000f8ec0ff */
[----:B------:R-:W-:Y:S02]  /*52b0*/  ULOP3.LUT UR4, UR4, 0xffffffc0, URZ, 0xc0, !UPT ;  /* 0xffffffc004047892 */ /* 0x000fe4000f8ec0ff */
[----:B------:R-:W-:-:S02]  /*52c0*/  UIADD3 UR8, UPT, UPT, -UR8, UR17, URZ ;  /* 0x0000001108087290 */ /* 0x000fc4000fffe1ff */
[----:B------:R-:W-:Y:S01]  /*52d0*/  UIADD3 UR4, UPT, UPT, UR19, UR4, URZ ;  /* 0x0000000413047290 */ /* 0x000fe2000fffe0ff */
[----:B------:R-:W-:Y:S01]  /*52e0*/  UMOV UR15, UR10 ;  /* 0x0000000a000f7c82 */ /* 0x000fe20008000000 */
[----:B------:R-:W-:Y:S02]  /*52f0*/  UMOV UR14, UR5 ;  /* 0x00000005000e7c82 */ /* 0x000fe40008000000 */
[----:B------:R-:W-:Y:S01]  /*5300*/  ULEA UR8, UR8, UR4, 0x14 ;  /* 0x0000000408087291 */ /* 0x000fe2000f8ea0ff */
[----:B------:R-:W-:-:S11]  /*5310*/  UMOV UR13, UR16 ;  /* 0x00000010000d7c82 */ /* 0x000fd60008000000 */
.L_x_109:
[----:B------:R-:W-:Y:S02]  /*5320*/  UIADD3 UR15, UPT, UPT, UR15, 0x1, URZ ;  /* 0x000000010f0f7890 */ /* 0x000fe4000fffe0ff */
[----:B--2---:R-:W-:Y:S02]  /*5330*/  ULEA UR7, UR13, UR6, 0x3 ;  /* 0x000000060d077291 */ /* 0x004fe4000f8e18ff */
[----:B------:R-:W-:Y:S01]  /*5340*/  UISETP.NE.AND UP0, UPT, UR15, URZ, UPT ;  /* 0x000000ff0f00728c */ /* 0x000fe2000bf05270 */
[----:B----4-:R-:W-:Y:S10]  /*5350*/  @P2 BRA `(.L_x_107) ;  /* 0x00000000000c2947 */ /* 0x010ff40003800000 */
[----:B-1----:R-:W-:Y:S04]  /*5360*/  SHF.L.U32 R3, R8, 0x1f, RZ ;  /* 0x0000001f08037819 */ /* 0x002fe800000006ff */
[----:B------:R-:W1:Y:S02]  /*5370*/  SYNCS.PHASECHK.TRANS64.TRYWAIT P0, [UR7], R3 ;  /* 0x00000003ff0075a7 */ /* 0x000e640008001107 */
[----:B-1----:R-:W-:Y:S05]  /*5380*/  @!P0 BRA `(.L_x_108) ;  /* 0x0000004400b48947 */ /* 0x002fea0003800000 */
.L_x_107:
[----:B------:R-:W-:Y:S01]  /*5390*/  UISETP.NE.AND UP1, UPT, UR14, 0x1, UPT ;  /* 0x000000010e00788c */ /* 0x000fe2000bf25270 */
[----:B------:R-:W-:Y:S01]  /*53a0*/  PLOP3.LUT P2, PT, PT, PT, PT, 0x80, 0x8 ;  /* 0x000000000008781c */ /* 0x000fe20003f4f070 */
[----:B------:R-:W-:Y:S02]  /*53b0*/  UIADD3 UR16, UPT, UPT, UR13, 0x1, URZ ;  /* 0x000000010d107890 */ /* 0x000fe4000fffe0ff */
[----:B------:R-:W-:Y:S02]  /*53c0*/  UIADD3 UR7, UPT, UPT, UR7, 0x1b0, URZ ;  /* 0x000001b007077890 */ /* 0x000fe4000fffe0ff */
[----:B------:R-:W-:Y:S01]  /*53d0*/  UISETP.NE.AND UP2, UPT, UR16, 0x36, UPT ;  /* 0x000000361000788c */ /* 0x000fe2000bf45270 */
[----:B------:R-:W-:Y:S01]  /*53e0*/  PLOP3.LUT P0, PT, PT, PT, UP1, 0x80, 0x8 ;  /* 0x000000000008781c */ /* 0x000fe20003f0f018 */
[----:B------:R-:W-:Y:S02]  /*53f0*/  UIADD3 UR14, UPT, UPT, UR14, -0x1, URZ ;  /* 0xffffffff0e0e7890 */ /* 0x000fe4000fffe0ff */
[----:B------:R-:W-:Y:S02]  /*5400*/  USEL UR12, URZ, 0x1, UP2 ;  /* 0x00000001ff0c7887 */ /* 0x000fe40009000000 */
[----:B------:R-:W-:Y:S01]  /*5410*/  USEL UR16, UR16, URZ, UP2 ;  /* 0x000000ff10107287 */ /* 0x000fe20009000000 */
[----:B------:R-:W-:Y:S01]  /*5420*/  UMOV UR23, 0x80004020 ;  /* 0x8000402000177882 */ /* 0x000fe20000000000 */
[----:B------:R-:W-:Y:S02]  /*5430*/  UMOV UR25, 0xc0004010 ;  /* 0xc000401000197882 */ /* 0x000fe40000000000 */
[----:B------:R-:W-:Y:S01]  /*5440*/  @UP1 ULEA UR4, UR16, UR6, 0x3 ;  /* 0x0000000610041291 */ /* 0x000fe2000f8e18ff */
[----:B------:R-:W-:Y:S04]  /*5450*/  LOP3.LUT R8, R8, UR12, RZ, 0x3c, !PT ;  /* 0x0000000c08087c12 */ /* 0x000fe8000f8e3cff */
[----:B-1----:R-:W-:Y:S04]  /*5460*/  @P0 SHF.L.U32 R0, R8, 0x1f, RZ ;  /* 0x0000001f08000819 */ /* 0x002fe800000006ff */
[----:B------:R2:W4:Y:S01]  /*5470*/  @P0 SYNCS.PHASECHK.TRANS64.TRYWAIT P2, [UR4], R0 ;  /* 0x00000000ff0005a7 */ /* 0x0005220008041104 */
[----:B------:R-:W-:Y:S03]  /*5480*/  USHF.L.U32 UR4, UR13, 0x7, URZ ;  /* 0x000000070d047899 */ /* 0x000fe600080006ff */
[----:B------:R-:W-:Y:S01]  /*5490*/  UMOV UR13, UR16 ;  /* 0x00000010000d7c82 */ /* 0x000fe20008000000 */
[----:B------:R-:W-:Y:S02]  /*54a0*/  UIADD3 UR22, UPT, UPT, UR18, UR4, URZ ;  /* 0x0000000412167290 */ /* 0x000fe4000fffe0ff */
[----:B------:R-:W-:Y:S09]  /*54b0*/  UIADD3 UR24, UPT, UPT, UR4, UR11, URZ ;  /* 0x0000000b04187290 */ /* 0x000ff2000fffe0ff */
[----:B------:R2:W-:Y:S01]  /*54c0*/  UTCIMMA gdesc[UR22], gdesc[UR24], tmem[UR8], tmem[UR20], idesc[UR21], UP4 ;  /* 0x00ff1418160075ea */ /* 0x0005e2000a000108 */
[----:B------:R-:W-:Y:S01]  /*54d0*/  UPLOP3.LUT UP4, UPT, UPT, UPT, UPT, 0x80, 0x8 ;  /* 0x000000000008789c */ /* 0x000fe20003f8f070 */
[----:B------:R2:W-:Y:S01]  /*54e0*/  UTCBAR [UR7], URZ ;  /* 0x000000ff070073e9 */ /* 0x0005e200080000ff */
[----:B------:R-:W-:Y:S09]  /*54f0*/  BRA.U UP0, `(.L_x_109) ;  /* 0xfffffffd00887547 */ /* 0x000ff2000b83ffff */
.L_x_106:
[----:B------:R-:W-:Y:S01]  /*5500*/  UIADD3 UR17, UPT, UPT, UR17, 0x1, URZ ;  /* 0x0000000111117890 */ /* 0x000fe2000fffe0ff */
[C---:B------:R-:W-:Y:S01]  /*5510*/  ISETP.NE.AND P0, PT, R10.reuse, 0x2, PT ;  /* 0x000000020a00780c */ /* 0x040fe20003f05270 */
[----:B------:R-:W-:Y:S02]  /*5520*/  UIADD3 UR9, UPT, UPT, UR9, 0x3a0, URZ ;  /* 0x000003a009097890 */ /* 0x000fe4000fffe0ff */
[----:B------:R-:W-:Y:S01]  /*5530*/  UISETP.NE.AND UP0, UPT, UR17, 0x4, UPT ;  /* 0x000000041100788c */ /* 0x000fe2000bf05270 */
[----:B-12---:R-:W-:Y:S02]  /*5540*/  SEL R0, RZ, 0x1, P0 ;  /* 0x00000001ff007807 */ /* 0x006fe40000000000 */
[----:B------:R-:W-:Y:S01]  /*5550*/  SEL R10, R10, RZ, P0 ;  /* 0x000000ff0a0a7207 */ /* 0x000fe20000000000 */
[----:B------:R-:W-:Y:S01]  /*5560*/  USEL UR4, URZ, 0x1, UP0 ;  /* 0x00000001ff047887 */ /* 0x000fe20008000000 */
[----:B------:R-:W-:Y:S01]  /*5570*/  LOP3.LUT R9, R9, R0, RZ, 0x3c, !PT ;  /* 0x0000000009097212 */ /* 0x000fe200078e3cff */
[----:B------:R-:W-:Y:S01]  /*5580*/  USEL UR17, UR17, URZ, UP0 ;  /* 0x000000ff11117287 */ /* 0x000fe20008000000 */
[----:B------:R1:W-:Y:S03]  /*5590*/  UTCBAR [UR9], URZ ;  /* 0x000000ff090073e9 */ /* 0x0003e600080000ff */
[----:B------:R-:W-:Y:S01]  /*55a0*/  LOP3.LUT R11, R11, UR4, RZ, 0x3c, !PT ;  /* 0x000000040b0b7c12 */ /* 0x000fe2000f8e3cff */
[----:B------:R-:W-:Y:S07]  /*55b0*/  @P1 BRA `(.L_x_110) ;  /* 0xfffffff800c01947 */ /* 0x000fee000383ffff */
[----:B------:R-:W2:Y:S01]  /*55c0*/  S2UR UR4, SR_CgaCtaId ;  /* 0x00000000000479c3 */ /* 0x000ea20000008800 */
[----:B------:R-:W-:Y:S01]  /*55d0*/  ELECT P0, URZ, PT ;  /* 0x0000000000ff782f */ /* 0x000fe20003800000 */
[----:B------:R-:W-:Y:S01]  /*55e0*/  IMAD.MOV.U32 R0, RZ, RZ, 0x1 ;  /* 0x00000001ff007424 */ /* 0x000fe200078e00ff */
[----:B------:R-:W-:Y:S01]  /*55f0*/  UIADD3 UR6, UPT, UPT, UR6, 0x3c0, URZ ;  /* 0x000003c006067890 */ /* 0x000fe2000fffe0ff */
[----:B------:R-:W-:Y:S01]  /*5600*/  SHF.L.U32 R3, R11, 0x1f, RZ ;  /* 0x0000001f0b037819 */ /* 0x000fe200000006ff */
[----:B------:R-:W-:-:S03]  /*5610*/  UMOV UR5, 0x40 ;  /* 0x0000004000057882 */ /* 0x000fc60000000000 */
[----:B------:R-:W-:Y:S01]  /*5620*/  UVIRTCOUNT.DEALLOC.SMPOOL 0x80 ;  /* 0x000000800000784c */ /* 0x000fe20000000000 */
[----:B--2---:R-:W-:Y:S02]  /*5630*/  ULEA UR4, UR4, UR5, 0x18 ;  /* 0x0000000504047291 */ /* 0x004fe4000f8ec0ff */
[----:B------:R-:W-:-:S07]  /*5640*/  ULEA UR5, UR17, UR6, 0x3 ;  /* 0x0000000611057291 */ /* 0x000fce000f8e18ff */
[----:B------:R2:W-:Y:S02]  /*5650*/  @P0 STS.U8 [UR4+0x1c], R0 ;  /* 0x00001c00ff000988 */ /* 0x0005e40008000004 */
[----:B------:R-:W3:Y:S02]  /*5660*/  SYNCS.PHASECHK.TRANS64.TRYWAIT P0, [UR5], R3 ;  /* 0x00000003ff0075a7 */ /* 0x000ee40008001105 */
[----:B--23--:R-:W-:Y:S05]  /*5670*/  @!P0 BRA `(.L_x_111) ;  /* 0x0000004400108947 */ /* 0x00cfea0003800000 */
.L_x_266:
[----:B------:R-:W-:-:S04]  /*5680*/  UIADD3 UR7, UPT, UPT, UR17, 0x1, URZ ;  /* 0x0000000111077890 */ /* 0x000fc8000fffe0ff */
[----:B------:R-:W-:-:S04]  /*5690*/  UISETP.NE.AND UP0, UPT, UR7, 0x4, UPT ;  /* 0x000000040700788c */ /* 0x000fc8000bf05270 */
[----:B------:R-:W-:Y:S02]  /*56a0*/  USEL UR8, URZ, 0x1, UP0 ;  /* 0x00000001ff087887 */ /* 0x000fe40008000000 */
[----:B------:R-:W-:-:S04]  /*56b0*/  USEL UR7, UR7, URZ, UP0 ;  /* 0x000000ff07077287 */ /* 0x000fc80008000000 */
[----:B------:R-:W-:Y:S01]  /*56c0*/  ULEA UR5, UR7, UR6, 0x3 ;  /* 0x0000000607057291 */ /* 0x000fe2000f8e18ff */
[----:B------:R-:W-:-:S04]  /*56d0*/  LOP3.LUT R2, R11, UR8, RZ, 0x3c, !PT ;  /* 0x000000080b027c12 */ /* 0x000fc8000f8e3cff */
[----:B--2---:R-:W-:-:S04]  /*56e0*/  SHF.L.U32 R3, R2, 0x1f, RZ ;  /* 0x0000001f02037819 */ /* 0x004fc800000006ff */
[----:B------:R-:W2:Y:S02]  /*56f0*/  SYNCS.PHASECHK.TRANS64.TRYWAIT P0, [UR5], R3 ;  /* 0x00000003ff0075a7 */ /* 0x000ea40008001105 */
[----:B--2---:R-:W-:Y:S05]  /*5700*/  @!P0 BRA `(.L_x_112) ;  /* 0x0000004400048947 */ /* 0x004fea0003800000 */
.L_x_268:
        /* <DEDUP_REMOVED lines=9> */
.L_x_270:
[----:B------:R-:W-:-:S04]  /*57a0*/  UIADD3 UR7, UPT, UPT, UR7, 0x1, URZ ;  /* 0x0000000107077890 */ /* 0x000fc8000fffe0ff */
[----:B------:R-:W-:-:S04]  /*57b0*/  UISETP.NE.AND UP0, UPT, UR7, 0x4, UPT ;  /* 0x000000040700788c */ /* 0x000fc8000bf05270 */
[----:B------:R-:W-:Y:S02]  /*57c0*/  USEL UR5, URZ, 0x1, UP0 ;  /* 0x00000001ff057887 */ /* 0x000fe40008000000 */
[----:B------:R-:W-:-:S04]  /*57d0*/  USEL UR7, UR7, URZ, UP0 ;  /* 0x000000ff07077287 */ /* 0x000fc80008000000 */
[----:B------:R-:W-:Y:S01]  /*57e0*/  ULEA UR7, UR7, UR6, 0x3 ;  /* 0x0000000607077291 */ /* 0x000fe2000f8e18ff */
[----:B--2---:R-:W-:-:S04]  /*57f0*/  LOP3.LUT R3, R2, UR5, RZ, 0x3c, !PT ;  /* 0x0000000502037c12 */ /* 0x004fc8000f8e3cff */
[----:B------:R-:W-:-:S04]  /*5800*/  SHF.L.U32 R3, R3, 0x1f, RZ ;  /* 0x0000001f03037819 */ /* 0x000fc800000006ff */
[----:B------:R-:W2:Y:S02]  /*5810*/  SYNCS.PHASECHK.TRANS64.TRYWAIT P0, [UR7], R3 ;  /* 0x00000003ff0075a7 */ /* 0x000ea40008001107 */
[----:B--2---:R-:W-:Y:S05]  /*5820*/  @!P0 BRA `(.L_x_114) ;  /* 0x0000004000ec8947 */ /* 0x004fea0003800000 */
.L_x_272:
[----:B------:R-:W-:Y:S01]  /*5830*/  NOP ;  /* 0x0000000000007918 */ /* 0x000fe20000000000 */
[----:B--2---:R-:W2:Y:S01]  /*5840*/  LDS R0, [UR4+0x14] ;  /* 0x00001404ff007984 */ /* 0x004ea20008000800 */
[----:B------:R-:W-:Y:S01]  /*5850*/  ULOP3.LUT UR6, UR19, 0xffff, URZ, 0xc0, !UPT ;  /* 0x0000ffff13067892 */ /* 0x000fe2000f8ec0ff */
[----:B------:R-:W-:Y:S01]  /*5860*/  UMOV UR8, 0xffff ;  /* 0x0000ffff00087882 */ /* 0x000fe20000000000 */
[----:B------:R-:W-:Y:S02]  /*5870*/  UMOV UR5, 0x1 ;  /* 0x0000000100057882 */ /* 0x000fe40000000000 */
[----:B------:R-:W-:-:S04]  /*5880*/  USHF.R.U32.HI UR6, URZ, 0x5, UR6 ;  /* 0x00000005ff067899 */ /* 0x000fc80008011606 */
[----:B------:R-:W-:Y:S02]  /*5890*/  USHF.L.U32 UR8, UR8, UR6, URZ ;  /* 0x0000000608087299 */ /* 0x000fe400080006ff */
[----:B------:R-:W-:-:S04]  /*58a0*/  USHF.L.U32 UR5, UR5, UR6, URZ ;  /* 0x0000000605057299 */ /* 0x000fc800080006ff */
[----:B--2---:R-:W-:-:S04]  /*58b0*/  LOP3.LUT R0, R0, UR8, RZ, 0xc0, !PT ;  /* 0x0000000800007c12 */ /* 0x004fc8000f8ec0ff */
[----:B------:R-:W-:-:S13]  /*58c0*/  ISETP.NE.AND P0, PT, R0, UR8, PT ;  /* 0x0000000800007c0c */ /* 0x000fda000bf05270 */
[----:B------:R-:W-:Y:S05]  /*58d0*/  @P0 BRA `(.L_x_115) ;  /* 0x0000000000580947 */ /* 0x000fea0003800000 */
[----:B------:R-:W2:Y:S02]  /*58e0*/  LDS R0, [UR4+0x18] ;  /* 0x00001804ff007984 */ /* 0x000ea40008000800 */
[----:B--2---:R-:W-:-:S04]  /*58f0*/  LOP3.LUT R0, R0, UR5, RZ, 0xc0, !PT ;  /* 0x0000000500007c12 */ /* 0x004fc8000f8ec0ff */
[----:B------:R-:W-:-:S13]  /*5900*/  ISETP.NE.AND P0, PT, R0, UR5, PT ;  /* 0x0000000500007c0c */ /* 0x000fda000bf05270 */
[----:B------:R-:W-:Y:S05]  /*5910*/  @P0 BRA `(.L_x_116) ;  /* 0x00000000003c0947 */ /* 0x000fea0003800000 */
[----:B------:R-:W2:Y:S01]  /*5920*/  S2R R2, SR_LANEID ;  /* 0x0000000000027919 */ /* 0x000ea20000000000 */
[----:B------:R-:W-:Y:S01]  /*5930*/  ULOP3.LUT UR8, URZ, UR8, URZ, 0x33, !UPT ;  /* 0x00000008ff087292 */ /* 0x000fe2000f8e33ff */
[----:B------:R-:W-:Y:S01]  /*5940*/  LOP3.LUT R4, RZ, UR5, RZ, 0x33, !PT ;  /* 0x00000005ff047c12 */ /* 0x000fe2000f8e33ff */
[----:B------:R-:W-:Y:S02]  /*5950*/  VOTEU.ANY UR7, UPT, PT ;  /* 0x0000000000077886 */ /* 0x000fe400038e0100 */
[----:B------:R-:W-:Y:S01]  /*5960*/  UFLO.U32 UR7, UR7 ;  /* 0x00000007000772bd */ /* 0x000fe200080e0000 */
[----:B------:R-:W3:Y:S01]  /*5970*/  REDUX UR5, R4 ;  /* 0x00000000040573c4 */ /* 0x000ee20000000000 */
[----:B------:R-:W-:-:S06]  /*5980*/  IMAD.U32 R0, RZ, RZ, UR8 ;  /* 0x00000008ff007e24 */ /* 0x000fcc000f8e00ff */
[----:B------:R1:W-:Y:S01]  /*5990*/  UTCATOMSWS.AND URZ, UR8 ;  /* 0x0000000800ff79e3 */ /* 0x0003e20008000000 */
[----:B------:R-:W4:Y:S01]  /*59a0*/  REDUX UR6, R0 ;  /* 0x00000000000673c4 */ /* 0x000f220000000000 */
[----:B--2---:R-:W-:Y:S01]  /*59b0*/  ISETP.EQ.U32.AND P0, PT, R2, UR7, PT ;  /* 0x0000000702007c0c */ /* 0x004fe2000bf02070 */
[----:B---3--:R-:W-:Y:S01]  /*59c0*/  IMAD.U32 R2, RZ, RZ, UR5 ;  /* 0x00000005ff027e24 */ /* 0x008fe2000f8e00ff */
[----:B----4-:R-:W-:-:S11]  /*59d0*/  MOV R3, UR6 ;  /* 0x0000000600037c02 */ /* 0x010fd60008000f00 */
[----:B------:R1:W-:Y:S04]  /*59e0*/  @P0 ATOMS.AND RZ, [UR4+0x14], R3 ;  /* 0x00001403ffff098c */ /* 0x0003e8000a800004 */
[----:B------:R1:W-:Y:S01]  /*59f0*/  @P0 ATOMS.AND RZ, [UR4+0x18], R2 ;  /* 0x00001802ffff098c */ /* 0x0003e2000a800004 */
[----:B------:R-:W-:Y:S05]  /*5a00*/  BRA `(.L_x_117) ;  /* 0x0000000000147947 */ /* 0x000fea0003800000 */
.L_x_116:
[----:B------:R-:W-:Y:S02]  /*5a10*/  MOV R2, 0x5a30 ;  /* 0x00005a3000027802 */ /* 0x000fe40000000f00 */
[----:B-1--45:R-:W-:Y:S05]  /*5a20*/  CALL.REL.NOINC `($__internal_0_$__cuda_sm10x_tcgen05_guardrail_trap_col_being_dealloced_not_returned_by_alloc) ;  /* 0x0000004400087944 */ /* 0x032fea0003c00000 */
[----:B------:R-:W-:Y:S05]  /*5a30*/  BRA `(.L_x_117) ;  /* 0x0000000000087947 */ /* 0x000fea0003800000 */
.L_x_115:
[----:B------:R-:W-:Y:S02]  /*5a40*/  MOV R2, 0x5a60 ;  /* 0x00005a6000027802 */ /* 0x000fe40000000f00 */
[----:B-1--45:R-:W-:Y:S05]  /*5a50*/  CALL.REL.NOINC `($__internal_2_$__cuda_sm10x_tcgen05_guardrail_trap_unallocated_columns_being_dealloced) ;  /* 0x0000004400147944 */ /* 0x032fea0003c00000 */
.L_x_117:
[----:B------:R-:W-:Y:S01]  /*5a60*/  NOP ;  /* 0x0000000000007918 */ /* 0x000fe20000000000 */
[----:B-1----:R-:W-:Y:S05]  /*5a70*/  EXIT ;  /* 0x000000000000794d */ /* 0x002fea0003800000 */
.L_x_99:
[----:B------:R-:W-:-:S09]  /*5a80*/  UISETP.NE.OR UP2, UPT, UR8, 0x3, !UP2 ;  /* 0x000000030800788c */ /* 0x000fd2000d745670 */
[----:B------:R-:W-:Y:S05]  /*5a90*/  BRA.U UP2, `(.L_x_118) ;  /* 0x0000000902c87547 */ /* 0x000fea000b800000 */
[----:B------:R-:W1:Y:S01]  /*5aa0*/  LDCU.64 UR6, c[0x0][0x888] ;  /* 0x00011100ff0677ac */ /* 0x000e620008000a00 */
[----:B------:R-:W2:Y:S01]  /*5ab0*/  LDC R0, c[0x0][0xb30] ;  /* 0x0002cc00ff007b82 */ /* 0x000ea20000000800 */
[----:B------:R-:W-:Y:S01]  /*5ac0*/  IMAD.MOV.U32 R30, RZ, RZ, 0x1 ;  /* 0x00000001ff1e7424 */ /* 0x000fe200078e00ff */
[----:B------:R-:W-:Y:S01]  /*5ad0*/  CS2R R28, SRZ ;  /* 0x00000000001c7805 */ /* 0x000fe2000001ff00 */
[----:B------:R-:W4:Y:S01]  /*5ae0*/  LDCU.64 UR4, c[0x0][0x890] ;  /* 0x00011200ff0477ac */ /* 0x000f220008000a00 */
[----:B------:R-:W-:Y:S01]  /*5af0*/  IMAD.MOV.U32 R25, RZ, RZ, 0x1000 ;  /* 0x00001000ff197424 */ /* 0x000fe200078e00ff */
[----:B------:R-:W-:-:S03]  /*5b00*/  UMOV UR8, 0x400 ;  /* 0x0000040000087882 */ /* 0x000fc60000000000 */
[----:B------:R-:W3:Y:S01]  /*5b10*/  LDC R19, c[0x0][0x370] ;  /* 0x0000dc00ff137b82 */ /* 0x000ee20000000800 */
[----:B------:R-:W-:-:S07]  /*5b20*/  UPLOP3.LUT UP1, UPT, UPT, UPT, UPT, 0x40, 0x4 ;  /* 0x000000000004789c */ /* 0x000fce0003f2e870 */
[----:B------:R-:W3:Y:S01]  /*5b30*/  LDC R2, c[0x0][0xb0c] ;  /* 0x0002c300ff027b82 */ /* 0x000ee20000000800 */
[----:B-1----:R-:W-:Y:S02]  /*5b40*/  UISETP.NE.U32.AND UP2, UPT, UR6, URZ, UPT ;  /* 0x000000ff0600728c */ /* 0x002fe4000bf45070 */
[----:B------:R-:W-:Y:S02]  /*5b50*/  ULEA UR6, UR37, UR8, 0x18 ;  /* 0x0000000825067291 */ /* 0x000fe4000f8ec0ff */
[----:B------:R-:W-:Y:S02]  /*5b60*/  UISETP.NE.AND.EX UP2, UPT, UR7, URZ, UPT, UP2 ;  /* 0x000000ff0700728c */ /* 0x000fe4000bf45320 */
[----:B------:R-:W-:Y:S01]  /*5b70*/  UIADD3 UR7, UPT, UPT, UR6, 0x360, URZ ;  /* 0x0000036006077890 */ /* 0x000fe2000fffe0ff */
[----:B------:R-:W1:Y:S01]  /*5b80*/  LDC R18, c[0x0][0xb20] ;  /* 0x0002c800ff127b82 */ /* 0x000e620000000800 */
[----:B----4-:R-:W-:Y:S01]  /*5b90*/  UISETP.NE.U32.AND UP3, UPT, UR4, URZ, UPT ;  /* 0x000000ff0400728c */ /* 0x010fe2000bf65070 */
[----:B--2---:R-:W-:Y:S01]  /*5ba0*/  ISETP.NE.AND P1, PT, R0, 0x1, PT ;  /* 0x000000010000780c */ /* 0x004fe20003f25270 */
[----:B------:R-:W-:-:S02]  /*5bb0*/  UPRMT UR37, UR37, 0x654, UR7 ;  /* 0x0000065425257896 */ /* 0x000fc40008000007 */
[----:B------:R-:W-:-:S03]  /*5bc0*/  UISETP.NE.AND.EX UP3, UPT, UR5, URZ, UPT, UP3 ;  /* 0x000000ff0500728c */ /* 0x000fc6000bf65330 */
[----:B------:R-:W2:Y:S08]  /*5bd0*/  LDC.64 R32, c[0x0][0x348] ;  /* 0x0000d200ff207b82 */ /* 0x000eb00000000a00 */
[----:B------:R-:W4:Y:S08]  /*5be0*/  LDC.64 R16, c[0x0][0xb10] ;  /* 0x0002c400ff107b82 */ /* 0x000f300000000a00 */
[----:B------:R-:W1:Y:S08]  /*5bf0*/  LDC.64 R6, c[0x0][0xb18] ;  /* 0x0002c600ff067b82 */ /* 0x000e700000000a00 */
[----:B------:R-:W1:Y:S08]  /*5c00*/  LDC.64 R4, c[0x0][0xb28] ;  /* 0x0002ca00ff047b82 */ /* 0x000e700000000a00 */
[----:B---3--:R-:W1:Y:S02]  /*5c10*/  LDC R24, c[0x0][0x374] ;  /* 0x0000dd00ff187b82 */ /* 0x008e640000000800 */
.L_x_126:
[C---:B------:R-:W-:Y:S02]  /*5c20*/  LEA R0, R29.reuse, UR6, 0x3 ;  /* 0x000000061d007c11 */ /* 0x040fe4000f8e18ff */
[----:B------:R-:W-:Y:S02]  /*5c30*/  SHF.L.U32 R3, R28, 0x1f, RZ ;  /* 0x0000001f1c037819 */ /* 0x000fe400000006ff */
[----:B------:R-:W-:Y:S02]  /*5c40*/  LEA R20, R29, UR6, 0x4 ;  /* 0x000000061d147c11 */ /* 0x000fe4000f8e20ff */
[----:B---3--:R-:W3:Y:S02]  /*5c50*/  SYNCS.PHASECHK.TRANS64.TRYWAIT P0, [R0+URZ+0x380], R3 ;  /* 0x00038003000075a7 */ /* 0x008ee400080011ff */
[----:B---3--:R-:W-:Y:S05]  /*5c60*/  @!P0 BRA `(.L_x_119) ;  /* 0x0000003c00f48947 */ /* 0x008fea0003800000 */
.L_x_273:
[----:B------:R-:W-:Y:S01]  /*5c70*/  ISETP.GE.AND P0, PT, R40, 0x1, PT ;  /* 0x000000012800780c */ /* 0x000fe20003f06270 */
[----:B------:R-:W1:Y:S01]  /*5c80*/  LDS.128 R20, [R20+0x410] ;  /* 0x0004100014147984 */ /* 0x000e620000000c00 */
[----:B------:R-:W-:Y:S01]  /*5c90*/  ISETP.NE.U32.AND P4, PT, RZ, UR4, PT ;  /* 0x00000004ff007c0c */ /* 0x000fe2000bf85070 */
[----:B---3--:R-:W-:Y:S01]  /*5ca0*/  VIADD R0, R0, 0x390 ;  /* 0x0000039000007836 */ /* 0x008fe20000000000 */
[----:B------:R-:W-:Y:S02]  /*5cb0*/  SHF.L.U32 R26, R30, 0x1f, RZ ;  /* 0x0000001f1e1a7819 */ /* 0x000fe400000006ff */
[----:B------:R-:W-:Y:S02]  /*5cc0*/  ISETP.NE.AND.EX P4, PT, RZ, UR5, PT, P4 ;  /* 0x00000005ff007c0c */ /* 0x000fe4000bf85340 */
[----:B------:R-:W-:Y:S01]  /*5cd0*/  PRMT R0, RZ, 0x654, R0 ;  /* 0x00000654ff007816 */ /* 0x000fe20000000000 */
[----:B------:R-:W-:Y:S01]  /*5ce0*/  @!PT LDS RZ, [RZ] ;  /* 0x00000000fffff984 */ /* 0x000fe20000000800 */
[----:B------:R-:W-:Y:S01]  /*5cf0*/  @!PT LDS RZ, [RZ] ;  /* 0x00000000fffff984 */ /* 0x000fe20000000800 */
[----:B------:R-:W-:Y:S01]  /*5d00*/  @!PT LDS RZ, [RZ] ;  /* 0x00000000fffff984 */ /* 0x000fe20000000800 */
[----:B------:R-:W-:Y:S01]  /*5d10*/  @!PT LDS RZ, [RZ] ;  /* 0x00000000fffff984 */ /* 0x000fe20000000800 */
[----:B------:R3:W-:Y:S06]  /*5d20*/  MEMBAR.ALL.CTA ;  /* 0x0000000000007992 */ /* 0x0007ec0000008000 */
[----:B---3--:R-:W3:Y:S02]  /*5d30*/  FENCE.VIEW.ASYNC.S ;  /* 0x00000000000073c6 */ /* 0x008ee40000000000 */
[----:B---3--:R3:W-:Y:S01]  /*5d40*/  SYNCS.ARRIVE.TRANS64.RED.A1T0 RZ, [R0+URZ], RZ ;  /* 0x000000ff00ff79a7 */ /* 0x0087e200081004ff */
[----:B-1----:R-:W-:Y:S11]  /*5d50*/  LOP3.LUT P3, RZ, R22, 0x1, RZ, 0xc0, !PT ;  /* 0x0000000116ff7812 */ /* 0x002ff6000786c0ff */
[----:B------:R-:W-:Y:S02]  /*5d60*/  @!UPT UIADD3 URZ, UPT, UPT, URZ, URZ, URZ ;  /* 0x000000fffffff290 */ /* 0x000fe4000fffe0ff */
[----:B------:R-:W-:Y:S02]  /*5d70*/  @P3 MOV R13, R20 ;  /* 0x00000014000d3202 */ /* 0x000fe40000000f00 */
[----:B------:R-:W-:Y:S01]  /*5d80*/  @P3 LOP3.LUT R8, R21, 0xffff, RZ, 0xc0, !PT ;  /* 0x0000ffff15083812 */ /* 0x000fe200078ec0ff */
[----:B---3--:R-:W-:Y:S06]  /*5d90*/  @!P0 BRA `(.L_x_120) ;  /* 0x0000000000a48947 */ /* 0x008fec0003800000 */
[----:B------:R-:W-:Y:S01]  /*5da0*/  IMAD.HI.U32 R31, R24, R7, RZ ;  /* 0x00000007181f7227 */ /* 0x000fe200078e00ff */
[----:B------:R-:W-:Y:S02]  /*5db0*/  ISETP.NE.AND P0, PT, R6, 0x1, PT ;  /* 0x000000010600780c */ /* 0x000fe40003f05270 */
[----:B------:R-:W-:Y:S01]  /*5dc0*/  ISETP.NE.AND P2, PT, R40, 0x1, PT ;  /* 0x000000012800780c */ /* 0x000fe20003f45270 */
[----:B----4-:R-:W-:Y:S01]  /*5dd0*/  IMAD.HI.U32 R34, R19, R16, RZ ;  /* 0x0000001013227227 */ /* 0x010fe200078e00ff */
[----:B------:R-:W-:Y:S02]  /*5de0*/  SHF.R.U32.HI R31, RZ, R18, R31 ;  /* 0x00000012ff1f7219 */ /* 0x000fe4000001161f */
[----:B------:R-:W-:Y:S01]  /*5df0*/  ISETP.NE.AND P5, PT, R2, 0x1, PT ;  /* 0x000000010200780c */ /* 0x000fe20003fa5270 */
[----:B------:R-:W-:Y:S01]  /*5e00*/  IMAD.HI.U32 R36, R13, R16, RZ ;  /* 0x000000100d247227 */ /* 0x000fe200078e00ff */
[----:B------:R-:W-:Y:S02]  /*5e10*/  SHF.R.U32.HI R34, RZ, R17, R34 ;  /* 0x00000011ff227219 */ /* 0x000fe40000011622 */
[----:B------:R-:W-:Y:S01]  /*5e20*/  SEL R3, R24, R31, !P0 ;  /* 0x0000001f18037207 */ /* 0x000fe20004000000 */
[C---:B------:R-:W-:Y:S01]  /*5e30*/  IMAD.HI.U32 R31, R8.reuse, R7, RZ ;  /* 0x00000007081f7227 */ /* 0x040fe200078e00ff */
[----:B------:R-:W-:Y:S02]  /*5e40*/  SEL R11, R19, R34, !P5 ;  /* 0x00000022130b7207 */ /* 0x000fe40006800000 */
[----:B------:R-:W-:Y:S01]  /*5e50*/  SHF.R.U32.HI R36, RZ, R17, R36 ;  /* 0x00000011ff247219 */ /* 0x000fe20000011624 */
[----:B------:R-:W-:Y:S01]  /*5e60*/  IMAD.HI.U32 R38, R3, R4, RZ ;  /* 0x0000000403267227 */ /* 0x000fe200078e00ff */
[----:B------:R-:W-:Y:S03]  /*5e70*/  SHF.R.U32.HI R31, RZ, R18, R31 ;  /* 0x00000012ff1f7219 */ /* 0x000fe6000001161f */
[----:B------:R-:W-:Y:S01]  /*5e80*/  IMAD.HI.U32 R34, R11, R4, RZ ;  /* 0x000000040b227227 */ /* 0x000fe200078e00ff */
[----:B------:R-:W-:Y:S02]  /*5e90*/  @P2 SHF.R.U32.HI R3, RZ, R5, R38 ;  /* 0x00000005ff032219 */ /* 0x000fe40000011626 */
[----:B------:R-:W-:Y:S02]  /*5ea0*/  SEL R9, R8, R31, !P0 ;  /* 0x0000001f08097207 */ /* 0x000fe40004000000 */
[----:B------:R-:W-:Y:S01]  /*5eb0*/  @P2 SHF.R.U32.HI R11, RZ, R5, R34 ;  /* 0x00000005ff0b2219 */ /* 0x000fe20000011622 */
[C---:B------:R-:W-:Y:S01]  /*5ec0*/  IMAD R10, R40.reuse, R3, RZ ;  /* 0x00000003280a7224 */ /* 0x040fe200078e02ff */
[----:B------:R-:W-:Y:S01]  /*5ed0*/  SEL R3, R13, R36, !P5 ;  /* 0x000000240d037207 */ /* 0x000fe20006800000 */
[C---:B------:R-:W-:Y:S03]  /*5ee0*/  IMAD.HI.U32 R14, R9.reuse, R4, RZ ;  /* 0x00000004090e7227 */ /* 0x040fe600078e00ff */
[----:B------:R-:W-:Y:S01]  /*5ef0*/  ISETP.GE.AND P0, PT, R9, R10, PT ;  /* 0x0000000a0900720c */ /* 0x000fe20003f06270 */
[C---:B------:R-:W-:Y:S01]  /*5f00*/  IMAD R12, R40.reuse, R11, RZ ;  /* 0x0000000b280c7224 */ /* 0x040fe200078e02ff */
[-C--:B------:R-:W-:Y:S04]  /*5f10*/  SHF.R.U32.HI R14, RZ, R5.reuse, R14 ;  /* 0x00000005ff0e7219 */ /* 0x080fe8000001160e */
[----:B------:R-:W-:Y:S02]  /*5f20*/  ISETP.GE.OR P0, PT, R3, R12, P0 ;  /* 0x0000000c0300720c */ /* 0x000fe40000706670 */
[----:B------:R-:W-:Y:S05]  /*5f30*/  SEL R15, R9, R14, !P2 ;  /* 0x0000000e090f7207 */ /* 0x000fea0005000000 */
[----:B------:R-:W-:Y:S04]  /*5f40*/  IMAD.MOV R14, RZ, RZ, -R15 ;  /* 0x000000ffff0e7224 */ /* 0x000fe800078e0a0f */
[----:B------:R-:W-:Y:S02]  /*5f50*/  IMAD R14, R40, R14, R9 ;  /* 0x0000000e280e7224 */ /* 0x000fe400078e0209 */
[C---:B------:R-:W-:Y:S05]  /*5f60*/  @!P0 IMAD.HI.U32 R10, R3.reuse, R4, RZ ;  /* 0x00000004030a8227 */ /* 0x040fea00078e00ff */
[----:B------:R-:W-:Y:S04]  /*5f70*/  @!P0 SHF.R.U32.HI R10, RZ, R5, R10 ;  /* 0x00000005ff0a8219 */ /* 0x000fe8000001160a */
[----:B------:R-:W-:Y:S01]  /*5f80*/  @!P0 SEL R0, R3, R10, !P2 ;  /* 0x0000000a03008207 */ /* 0x000fe20005000000 */
[----:B------:R-:W-:Y:S03]  /*5f90*/  IMAD.MOV R10, RZ, RZ, -R3 ;  /* 0x000000ffff0a7224 */ /* 0x000fe600078e0a03 */
[----:B------:R-:W-:Y:S01]  /*5fa0*/  @!P0 IADD3 R15, PT, PT, R15, -R0, RZ ;  /* 0x800000000f0f8210 */ /* 0x000fe20007ffe0ff */
[----:B------:R-:W-:Y:S01]  /*5fb0*/  @!P0 IMAD R0, R11, R14, R0 ;  /* 0x0000000e0b008224 */ /* 0x000fe200078e0200 */
[----:B------:R-:W-:Y:S01]  /*5fc0*/  IADD3 R11, PT, PT, -R9, RZ, RZ ;  /* 0x000000ff090b7210 */ /* 0x000fe20007ffe1ff */
[----:B------:R-:W-:Y:S02]  /*5fd0*/  IMAD R13, R2, R10, R13 ;  /* 0x0000000a020d7224 */ /* 0x000fe400078e020d */
[----:B------:R-:W-:Y:S02]  /*5fe0*/  @!P0 IMAD R9, R15, R40, R3 ;  /* 0x000000280f098224 */ /* 0x000fe400078e0203 */
[----:B------:R-:W-:Y:S02]  /*5ff0*/  @!P0 IMAD.MOV.U32 R3, RZ, RZ, R0 ;  /* 0x000000ffff038224 */ /* 0x000fe400078e0000 */
[----:B------:R-:W-:Y:S02]  /*6000*/  IMAD R8, R6, R11, R8 ;  /* 0x0000000b06087224 */ /* 0x000fe400078e0208 */
[----:B------:R-:W-:Y:S02]  /*6010*/  IMAD R13, R3, R2, R13 ;  /* 0x00000002030d7224 */ /* 0x000fe400078e020d */
[----:B------:R-:W-:Y:S02]  /*6020*/  IMAD R8, R9, R6, R8 ;  /* 0x0000000609087224 */ /* 0x000fe400078e0208 */
.L_x_120:
[----:B------:R-:W-:Y:S05]  /*6030*/  BRA.U UP1, `(.L_x_121) ;  /* 0x0000000101107547 */ /* 0x000fea000b800000 */
[----:B------:R-:W-:Y:S04]  /*6040*/  MOV R0, UR13 ;  /* 0x0000000d00007c02 */ /* 0x000fe80008000f00 */
[----:B------:R-:W-:Y:S04]  /*6050*/  SHF.L.U32 R3, R0, 0x1f, RZ ;  /* 0x0000001f00037819 */ /* 0x000fe800000006ff */
[----:B------:R-:W1:Y:S02]  /*6060*/  SYNCS.PHASECHK.TRANS64.TRYWAIT P0, [UR6+0x378], R3 ;  /* 0x00037803ff0075a7 */ /* 0x000e640008001106 */
[----:B-1----:R-:W-:Y:S05]  /*6070*/  @!P0 BRA `(.L_x_122) ;  /* 0x0000003c00048947 */ /* 0x002fea0003800000 */
.L_x_121:
[----:B------:R-:W-:Y:S05]  /*6080*/  BRA.U !UP3, `(.L_x_123) ;  /* 0x000000010b347547 */ /* 0x000fea000b800000 */
[----:B------:R-:W-:Y:S01]  /*6090*/  UPLOP3.LUT UP0, UPT, UPT, UPT, UP2, 0x80, 0x8 ;  /* 0x000000000008789c */ /* 0x000fe20003f0f020 */
[----:B-1----:R-:W-:Y:S02]  /*60a0*/  HFMA2 R0, -RZ, RZ, 0, 5.9604644775390625e-08 ;  /* 0x00000001ff007431 */ /* 0x002fe400000001ff */
[----:B------:R-:W-:Y:S03]  /*60b0*/  IMAD.MOV.U32 R98, RZ, RZ, 0x1 ;  /* 0x00000001ff627424 */ /* 0x000fe600078e00ff */
[----:B------:R-:W-:Y:S05]  /*60c0*/  PLOP3.LUT P0, PT, PT, PT, UP0, 0x80, 0x8 ;  /* 0x000000000008781c */ /* 0x000fea0003f0f008 */
[----:B------:R-:W1:Y:S01]  /*60d0*/  @UP0 LDCU.64 UR8, c[0x0][0x888] ;  /* 0x00011100ff0807ac */ /* 0x000e620008000a00 */
[----:B------:R-:W-:Y:S07]  /*60e0*/  @UP0 UIMAD UR7, UR36, UR4, URZ ;  /* 0x00000004240702a4 */ /* 0x000fee000f8e02ff */
[----:B------:R-:W-:Y:S01]  /*60f0*/  @!P0 PRMT R98, R0, 0x7610, R98 ;  /* 0x0000761000628816 */ /* 0x000fe20000000062 */
[----:B-1----:R-:W-:Y:S03]  /*6100*/  @UP0 UIMAD.WIDE UR8, UR7, 0x4, UR8 ;  /* 0x00000004070808a5 */ /* 0x002fe6000f8e0208 */
[----:B------:R-:W1:Y:S03]  /*6110*/  @!UP0 LDCU UR7, c[0x0][0x880] ;  /* 0x00011000ff0787ac */ /* 0x000e660008000800 */
[----:B------:R-:W-:Y:S01]  /*6120*/  IMAD.U32 R10, RZ, RZ, UR8 ;  /* 0x00000008ff0a7e24 */ /* 0x000fe2000f8e00ff */
[----:B------:R-:W-:Y:S05]  /*6130*/  MOV R11, UR9 ;  /* 0x00000009000b7c02 */ /* 0x000fea0008000f00 */
[----:B-----5:R3:W5:Y:S02]  /*6140*/  @P0 LDG.E R48, desc[UR40][R10.64] ;  /* 0x000000280a300981 */ /* 0x020764000c1e1900 */
[----:B-1-3--:R-:W-:Y:S07]  /*6150*/  @!P0 IMAD.U32 R48, RZ, RZ, UR7 ;  /* 0x00000007ff308e24 */ /* 0x00afee000f8e00ff */
.L_x_123:
[----:B-----5:R-:W-:Y:S01]  /*6160*/  @!P4 ISETP.EQ.AND P5, PT, R48, RZ, PT ;  /* 0x000000ff3000c20c */ /* 0x020fe20003fa2270 */
[----:B------:R-:W-:Y:S01]  /*6170*/  @!UPT UIADD3 URZ, UPT, UPT, URZ, URZ, URZ ;  /* 0x000000fffffff290 */ /* 0x000fe2000fffe0ff */
[----:B------:R-:W-:Y:S11]  /*6180*/  @!P4 BRA `(.L_x_124) ;  /* 0x000000000014c947 */ /* 0x000ff60003800000 */
[----:B------:R-:W-:Y:S02]  /*6190*/  LOP3.LUT P0, RZ, R98, 0xff, RZ, 0xc0, !PT ;  /* 0x000000ff62ff7812 */ /* 0x000fe4000780c0ff */
[----:B------:R-:W-:Y:S04]  /*61a0*/  PLOP3.LUT P5, PT, PT, PT, UP0, 0x80, 0x8 ;  /* 0x000000000008781c */ /* 0x000fe80003faf008 */
[----:B------:R-:W-:Y:S07]  /*61b0*/  PLOP3.LUT P5, PT, P5, PT, PT, 0x8, 0x80 ;  /* 0x000000000080781c */ /* 0x000fee0002fae170 */
[----:B------:R-:W-:Y:S11]  /*61c0*/  @P0 ISETP.EQ.AND P5, PT, R48, RZ, PT ;  /* 0x000000ff3000020c */ /* 0x000ff60003fa2270 */
[----:B------:R-:W-:Y:S02]  /*61d0*/  @!UPT UIADD3 URZ, UPT, UPT, URZ, URZ, URZ ;  /* 0x000000fffffff290 */ /* 0x000fe4000fffe0ff */
.L_x_124:
[----:B------:R-:W3:Y:S01]  /*61e0*/  SYNCS.PHASECHK.TRANS64.TRYWAIT P4, [UR6+0x368], R26 ;  /* 0x0003681aff0075a7 */ /* 0x000ee20008081106 */
[----:B------:R-:W-:Y:S01]  /*61f0*/  @P3 SHF.R.U32.HI R27, RZ, 0x10, R21 ;  /* 0x00000010ff1b3819 */ /* 0x000fe20000011615 */
[----:B------:R-:W-:Y:S01]  /*6200*/  VIADD R29, R29, 0x1 ;  /* 0x000000011d1d7836 */ /* 0x000fe20000000000 */
[----:B------:R-:W5:Y:S08]  /*6210*/  LDC.64 R14, c[0x0][0xb10] ;  /* 0x0002c400ff0e7b82 */ /* 0x000f700000000a00 */
[----:B------:R-:W2:Y:S08]  /*6220*/  LDC.64 R10, c[0x0][0xb18] ;  /* 0x0002c600ff0a7b82 */ /* 0x000eb00000000a00 */
[----:B-1----:R-:W1:Y:S08]  /*6230*/  @!P1 LDC R0, c[0x0][0xb20] ;  /* 0x0002c800ff009b82 */ /* 0x002e700000000800 */
[----:B------:R-:W4:Y:S01]  /*6240*/  @!P1 LDC R3, c[0x0][0xb0c] ;  /* 0x0002c300ff039b82 */ /* 0x000f220000000800 */
[----:B-----5:R-:W-:Y:S05]  /*6250*/  @!P1 IMAD.HI.U32 R14, R13, R14, RZ ;  /* 0x0000000e0d0e9227 */ /* 0x020fea00078e00ff */
[----:B------:R-:W-:Y:S01]  /*6260*/  @!P1 SHF.R.U32.HI R14, RZ, R15, R14 ;  /* 0x0000000fff0e9219 */ /* 0x000fe2000001160e */
[----:B--2---:R-:W-:Y:S01]  /*6270*/  @!P1 IMAD.HI.U32 R11, R8, R11, RZ ;  /* 0x0000000b080b9227 */ /* 0x004fe200078e00ff */
[----:B------:R-:W-:Y:S04]  /*6280*/  @!P1 ISETP.NE.AND P0, PT, R10, 0x1, PT ;  /* 0x000000010a00980c */ /* 0x000fe80003f05270 */
[----:B-1----:R-:W-:Y:S02]  /*6290*/  @!P1 SHF.R.U32.HI R9, RZ, R0, R11 ;  /* 0x00000000ff099219 */ /* 0x002fe4000001160b */
[----:B----4-:R-:W-:Y:S02]  /*62a0*/  @!P1 ISETP.NE.AND P2, PT, R3, 0x1, PT ;  /* 0x000000010300980c */ /* 0x010fe40003f45270 */
[----:B------:R-:W-:Y:S02]  /*62b0*/  @!P1 SEL R9, R8, R9, !P0 ;  /* 0x0000000908099207 */ /* 0x000fe40004000000 */
[----:B------:R-:W-:Y:S02]  /*62c0*/  ELECT P0, URZ, PT ;  /* 0x0000000000ff782f */ /* 0x000fe40003800000 */
[----:B------:R-:W-:Y:S05]  /*62d0*/  @!P1 SEL R14, R13, R14, !P2 ;  /* 0x0000000e0d0e9207 */ /* 0x000fea0005000000 */
[----:B------:R-:W-:Y:S02]  /*62e0*/  @!P1 IMAD.IADD R0, R9, 0x1, -R14 ;  /* 0x0000000109009824 */ /* 0x000fe400078e0a0e */
[----:B------:R-:W-:Y:S02]  /*62f0*/  @!P1 IMAD.IADD R9, R14, 0x1, -R9 ;  /* 0x000000010e099824 */ /* 0x000fe400078e0a09 */
[----:B------:R-:W-:Y:S02]  /*6300*/  @!P1 IMAD R13, R0, R3, R13 ;  /* 0x00000003000d9224 */ /* 0x000fe400078e020d */
[----:B------:R-:W-:Y:S01]  /*6310*/  @!P1 IMAD R8, R9, R10, R8 ;  /* 0x0000000a09089224 */ /* 0x000fe200078e0208 */
[----:B---3--:R-:W-:Y:S06]  /*6320*/  @!P4 BRA `(.L_x_125) ;  /* 0x000000380070c947 */ /* 0x008fec0003800000 */
.L_x_276:
[----:B------:R-:W-:Y:S01]  /*6330*/  PLOP3.LUT P5, PT, P5, P0, PT, 0xf2, 0x2f ;  /* 0x00000000002f781c */ /* 0x000fe20002fa1e72 */
[----:B------:R-:W-:Y:S01]  /*6340*/  UMOV UR14, 0x0 ;  /* 0x00000000000e7882 */ /* 0x000fe20000000000 */
[----:B------:R-:W-:Y:S01]  /*6350*/  LOP3.LUT R30, R30, 0x1, RZ, 0x3c, !PT ;  /* 0x000000011e1e7812 */ /* 0x000fe200078e3cff */
[----:B------:R-:W-:Y:S01]  /*6360*/  UMOV UR15, 0x10000000 ;  /* 0x10000000000f7882 */ /* 0x000fe20000000000 */
[----:B------:R-:W-:Y:S01]  /*6370*/  UMOV UR12, UR36 ;  /* 0x00000024000c7c82 */ /* 0x000fe20008000000 */
[----:B------:R-:W-:Y:S08]  /*6380*/  @P3 R2UR UR36, R27 ;  /* 0x000000001b2432ca */ /* 0x000ff000000e0000 */
[----:B-1----:R-:W-:Y:S01]  /*6390*/  @!P5 IADD3 R3, P0, PT, R32, 0x580, RZ ;  /* 0x000005802003d810 */ /* 0x002fe20007f1e0ff */
[----:B------:R-:W-:Y:S01]  /*63a0*/  @!P5 IMAD.SHL.U32 R97, R97, 0x40, RZ ;  /* 0x000000406161d824 */ /* 0x000fe200078e00ff */
[----:B------:R-:W-:Y:S01]  /*63b0*/  VOTEU.ALL UP1, P5 ;  /* 0x0000000000ff7886 */ /* 0x000fe20002820000 */
[----:B------:R-:W-:Y:S01]  /*63c0*/  @!P5 IMAD.SHL.U32 R99, R99, 0x40, RZ ;  /* 0x000000406363d824 */ /* 0x000fe200078e00ff */
[----:B------:R-:W-:Y:S01]  /*63d0*/  @!P5 R2UR UR8, R3 ;  /* 0x000000000308d2ca */ /* 0x000fe200000e0000 */
[----:B------:R-:W-:Y:S01]  /*63e0*/  @!P5 IMAD.X R0, RZ, RZ, R33, P0 ;  /* 0x000000ffff00d224 */ /* 0x000fe200000e0621 */
[----:B------:R-:W-:Y:S01]  /*63f0*/  @!P5 R2UR UR10, R97 ;  /* 0x00000000610ad2ca */ /* 0x000fe200000e0000 */
[----:B------:R-:W-:Y:S01]  /*6400*/  @!UP1 UIADD3 UR9, UPT, UPT, UR6, 0x360, URZ ;  /* 0x0000036006099890 */ /* 0x000fe2000fffe0ff */
[----:B------:R-:W-:Y:S01]  /*6410*/  @!P5 R2UR UR11, R99 ;  /* 0x00000000630bd2ca */ /* 0x000fe200000e0000 */
[----:B------:R-:W-:Y:S01]  /*6420*/  IMAD.IADD R97, R8, 0x1, R81 ;  /* 0x0000000108617824 */ /* 0x000fe200078e0251 */
[----:B------:R-:W-:Y:S01]  /*6430*/  @!P5 R2UR UR7, R0 ;  /* 0x000000000007d2ca */ /* 0x000fe200000e0000 */
[----:B------:R-:W-:Y:S01]  /*6440*/  IMAD.IADD R99, R13, 0x1, R96 ;  /* 0x000000010d637824 */ /* 0x000fe200078e0260 */
[C---:B------:R-:W-:Y:S04]  /*6450*/  ISETP.NE.AND P0, PT, R29.reuse, 0x2, PT ;  /* 0x000000021d00780c */ /* 0x040fe80003f05270 */
[----:B------:R-:W-:Y:S01]  /*6460*/  SEL R3, RZ, 0x1, P0 ;  /* 0x00000001ff037807 */ /* 0x000fe20000000000 */
[----:B------:R-:W-:Y:S01]  /*6470*/  IMAD.U32 R10, RZ, RZ, UR8 ;  /* 0x00000008ff0a7e24 */ /* 0x000fe2000f8e00ff */
[----:B------:R-:W-:Y:S01]  /*6480*/  @!UP1 UIADD3 UR8, UPT, UPT, UR6, 0x600, URZ ;  /* 0x0000060006089890 */ /* 0x000fe2000fffe0ff */
[----:B------:R-:W-:Y:S01]  /*6490*/  SEL R29, R29, RZ, P0 ;  /* 0x000000ff1d1d7207 */ /* 0x000fe20000000000 */
[----:B------:R-:W-:Y:S01]  /*64a0*/  VOTEU.ALL UP1, P5 ;  /* 0x0000000000ff7886 */ /* 0x000fe20002820000 */
[----:B------:R-:W-:Y:S02]  /*64b0*/  LOP3.LUT R28, R28, R3, RZ, 0x3c, !PT ;  /* 0x000000031c1c7212 */ /* 0x000fe400078e3cff */
[----:B------:R-:W-:Y:S01]  /*64c0*/  IMAD.U32 R11, RZ, RZ, UR7 ;  /* 0x00000007ff0b7e24 */ /* 0x000fe2000f8e00ff */
[----:B------:R-:W-:Y:S04]  /*64d0*/  @!P5 R2UR UR16, R10 ;  /* 0x000000000a10d2ca */ /* 0x000fe800000e0000 */
[----:B------:R-:W-:Y:S11]  /*64e0*/  @!P5 R2UR UR17, R11 ;  /* 0x000000000b11d2ca */ /* 0x000ff600000e0000 */
[----:B------:R-:W-:Y:S02]  /*64f0*/  @!UPT UIADD3 URZ, UPT, UPT, URZ, URZ, URZ ;  /* 0x000000fffffff290 */ /* 0x000fe4000fffe0ff */
[----:B------:R3:W-:Y:S01]  /*6500*/  @!UP1 UTMALDG.3D [UR8], [UR16], desc[UR14] ;  /* 0x00000e08100095b4 */ /* 0x0007e20008011000 */
[----:B------:R3:W-:Y:S01]  /*6510*/  @!P5 SYNCS.ARRIVE.TRANS64.RED.A0TR RZ, [UR6+0x360], R25 ;  /* 0x00036019ffffd9a7 */ /* 0x0007e20008300406 */
[----:B------:R-:W-:Y:S01]  /*6520*/  UPLOP3.LUT UP1, UPT, UPT, UPT, UPT, 0x80, 0x8 ;  /* 0x000000000008789c */ /* 0x000fe20003f2f070 */
[----:B------:R-:W-:Y:S01]  /*6530*/  SYNCS.ARRIVE.TRANS64.RED.A1T0 RZ, [UR37], RZ ;  /* 0x000000ffffff79a7 */ /* 0x000fe20008100425 */
[----:B------:R-:W-:Y:S09]  /*6540*/  @P3 BRA `(.L_x_126) ;  /* 0xfffffff400b43947 */ /* 0x000ff2000383ffff */
[----:B------:R-:W-:Y:S07]  /*6550*/  MOV R0, UR6 ;  /* 0x0000000600007c02 */ /* 0x000fee0008000f00 */
.L_x_127:
[----:B-1----:R-:W-:-:S04]  /*6560*/  SHF.L.U32 R3, R30, 0x1f, RZ ;  /* 0x0000001f1e037819 */ /* 0x002fc800000006ff */
[----:B------:R1:W2:Y:S03]  /*6570*/  SYNCS.PHASECHK.TRANS64.TRYWAIT P0, [R0+URZ+0x368], R3 ;  /* 0x00036803000075a7 */ /* 0x0002a600080011ff */
[----:B--2---:R-:W-:Y:S05]  /*6580*/  @!P0 NANOSLEEP.SYNCS 0x989680 ;  /* 0x009896800000895d */ /* 0x004fea0003900000 */
[----:B------:R-:W2:Y:S02]  /*6590*/  @!P0 SYNCS.PHASECHK.TRANS64 P0, [R0+URZ+0x368], R3 ;  /* 0x00036803000085a7 */ /* 0x000ea400080010ff */
[----:B--23--:R-:W-:Y:S05]  /*65a0*/  @P0 EXIT ;  /* 0x000000000000094d */ /* 0x00cfea0003800000 */
[----:B------:R-:W-:Y:S05]  /*65b0*/  BRA `(.L_x_127) ;  /* 0xfffffffc00e87947 */ /* 0x000fea000383ffff */
.L_x_118:
[----:B------:R-:W-:-:S06]  /*65c0*/  UISETP.GE.AND UP1, UPT, UR8, 0x4, UPT ;  /* 0x000000040800788c */ /* 0x000fcc000bf26270 */
[----:B------:R-:W-:-:S13]  /*65d0*/  PLOP3.LUT P0, PT, PT, PT, UP1, 0x80, 0x8 ;  /* 0x000000000008781c */ /* 0x000fda0003f0f018 */
[----:B------:R-:W-:Y:S05]  /*65e0*/  @!P0 EXIT ;  /* 0x000000000000894d */ /* 0x000fea0003800000 */
[----:B------:R-:W-:Y:S01]  /*65f0*/  BAR.SYNC.DEFER_BLOCKING 0x6, 0xa0 ;  /* 0x0182800000007b1d */ /* 0x000fe20000010000 */
[C---:B------:R-:W-:Y:S02]  /*6600*/  IMAD.SHL.U32 R5, R103.reuse, 0x40, RZ ;  /* 0x0000004067057824 */ /* 0x040fe400078e00ff */
[----:B------:R-:W-:Y:S02]  /*6610*/  HFMA2 R113, -RZ, RZ, 0, 0 ;  /* 0x00000000ff717431 */ /* 0x000fe400000001ff */
[C---:B------:R-:W-:Y:S01]  /*6620*/  IMAD.SHL.U32 R0, R103.reuse, 0x20, RZ ;  /* 0x0000002067007824 */ /* 0x040fe200078e00ff */
[----:B------:R-:W-:Y:S01]  /*6630*/  CS2R R108, SRZ ;  /* 0x00000000006c7805 */ /* 0x000fe2000001ff00 */
[----:B------:R-:W-:Y:S01]  /*6640*/  IMAD.SHL.U32 R105, R103, 0x8, RZ ;  /* 0x0000000867697824 */ /* 0x000fe200078e00ff */
[----:B------:R-:W-:Y:S01]  /*6650*/  UMOV UR43, 0x400 ;  /* 0x00000400002b7882 */ /* 0x000fe20000000000 */
[----:B------:R-:W-:Y:S01]  /*6660*/  LOP3.LUT R2, R5, 0x180, RZ, 0xc0, !PT ;  /* 0x0000018005027812 */ /* 0x000fe200078ec0ff */
[----:B------:R-:W-:Y:S01]  /*6670*/  ULEA UR43, UR37, UR43, 0x18 ;  /* 0x0000002b252b7291 */ /* 0x000fe2000f8ec0ff */
[----:B------:R-:W1:Y:S01]  /*6680*/  LDC R101, c[0x0][0x370] ;  /* 0x0000dc00ff657b82 */ /* 0x000e620000000800 */
[----:B------:R-:W-:Y:S01]  /*6690*/  LOP3.LUT R0, R0, 0xc00, RZ, 0xc0, !PT ;  /* 0x00000c0000007812 */ /* 0x000fe200078ec0ff */
[C---:B------:R-:W-:Y:S01]  /*66a0*/  IMAD.U32 R46, R103.reuse, 0x10000, RZ ;  /* 0x00010000672e7824 */ /* 0x040fe200078e00ff */
[----:B------:R-:W-:Y:S01]  /*66b0*/  LOP3.LUT R105, R2, 0x30, R105, 0xf8, !PT ;  /* 0x0000003002697812 */ /* 0x000fe200078ef869 */
[C---:B------:R-:W-:Y:S01]  /*66c0*/  IMAD.SHL.U32 R2, R103.reuse, 0x2, RZ ;  /* 0x0000000267027824 */ /* 0x040fe200078e00ff */
[--C-:B------:R-:W-:Y:S01]  /*66d0*/  LOP3.LUT R0, R0, 0x40, R5.reuse, 0xf8, !PT ;  /* 0x0000004000007812 */ /* 0x100fe200078ef805 */
[----:B------:R-:W-:Y:S01]  /*66e0*/  IMAD.SHL.U32 R104, R103, 0x10, RZ ;  /* 0x0000001067687824 */ /* 0x000fe200078e00ff */
[----:B------:R-:W-:Y:S01]  /*66f0*/  UIADD3 UR4, UPT, UPT, UR43, 0x1600, URZ ;  /* 0x000016002b047890 */ /* 0x000fe2000fffe0ff */
[----:B------:R-:W2:Y:S01]  /*6700*/  LDC R42, c[0x0][0xb0c] ;  /* 0x0002c300ff2a7b82 */ /* 0x000ea20000000800 */
[----:B------:R-:W-:Y:S01]  /*6710*/  LOP3.LUT R105, R105, 0x20, R2, 0x78, !PT ;  /* 0x0000002069697812 */ /* 0x000fe200078e7802 */
[----:B------:R-:W-:Y:S01]  /*6720*/  IMAD.MOV.U32 R44, RZ, RZ, RZ ;  /* 0x000000ffff2c7224 */ /* 0x000fe200078e00ff */
[----:B------:R-:W-:Y:S01]  /*6730*/  LOP3.LUT R0, R0, 0x200, R5, 0xf8, !PT ;  /* 0x0000020000007812 */ /* 0x000fe200078ef805 */
[----:B------:R-:W-:Y:S01]  /*6740*/  IMAD.MOV.U32 R110, RZ, RZ, RZ ;  /* 0x000000ffff6e7224 */ /* 0x000fe200078e00ff */
[----:B------:R-:W-:Y:S01]  /*6750*/  LOP3.LUT R46, R46, 0x600000, RZ, 0xc0, !PT ;  /* 0x006000002e2e7812 */ /* 0x000fe200078ec0ff */
[----:B------:R-:W-:Y:S01]  /*6760*/  IMAD.U32 R111, RZ, RZ, UR4 ;  /* 0x00000004ff6f7e24 */ /* 0x000fe2000f8e00ff */
[----:B------:R-:W4:Y:S01]  /*6770*/  LDS R3, [UR43+0x430] ;  /* 0x0004302bff037984 */ /* 0x000f220008000800 */
[----:B------:R-:W1:Y:S01]  /*6780*/  LDC R100, c[0x0][0xb20] ;  /* 0x0002c800ff647b82 */ /* 0x000e620000000800 */
[----:B------:R-:W-:Y:S01]  /*6790*/  LOP3.LUT R105, R0, R105, RZ, 0xfc, !PT ;  /* 0x0000006900697212 */ /* 0x000fe200078efcff */
[----:B------:R-:W1:Y:S01]  /*67a0*/  LDCU.64 UR46, c[0x0][0x348] ;  /* 0x00006900ff2e77ac */ /* 0x000e620008000a00 */
[----:B------:R-:W-:-:S02]  /*67b0*/  LOP3.LUT R104, R104, 0x20, RZ, 0xc0, !PT ;  /* 0x0000002068687812 */ /* 0x000fc400078ec0ff */
[----:B------:R-:W-:Y:S01]  /*67c0*/  IADD3 R5, PT, PT, R105, UR43, RZ ;  /* 0x0000002b69057c10 */ /* 0x000fe2000fffe0ff */
[----:B------:R-:W1:Y:S02]  /*67d0*/  LDCU.64 UR38, c[0x0][0x888] ;  /* 0x00011100ff2677ac */ /* 0x000e640008000a00 */
[----:B------:R-:W1:Y:S01]  /*67e0*/  LDC R41, c[0x0][0xb30] ;  /* 0x0002cc00ff297b82 */ /* 0x000e620000000800 */
[----:B------:R-:W-:Y:S01]  /*67f0*/  IADD3 R104, PT, PT, -R104, 0x600, R5 ;  /* 0x0000060068687810 */ /* 0x000fe20007ffe105 */
[----:B------:R-:W-:-:S06]  /*6800*/  UIADD3 UR42, UPT, UPT, UR43, 0x600, URZ ;  /* 0x000006002b2a7890 */ /* 0x000fcc000fffe0ff */
[----:B------:R-:W1:Y:S08]  /*6810*/  LDC.64 R90, c[0x0][0xb10] ;  /* 0x0002c400ff5a7b82 */ /* 0x000e700000000a00 */
[----:B------:R-:W1:Y:S08]  /*6820*/  LDC.64 R38, c[0x0][0xb18] ;  /* 0x0002c600ff267b82 */ /* 0x000e700000000a00 */
[----:B------:R-:W1:Y:S01]  /*6830*/  LDC.64 R86, c[0x0][0x888] ;  /* 0x00022200ff567b82 */ /* 0x000e620000000a00 */
[----:B----4-:R-:W-:-:S07]  /*6840*/  IMAD.IADD R46, R3, 0x1, R46 ;  /* 0x00000001032e7824 */ /* 0x010fce00078e022e */
[----:B------:R-:W4:Y:S08]  /*6850*/  LDC.64 R36, c[0x0][0xb28] ;  /* 0x0002ca00ff247b82 */ /* 0x000f300000000a00 */
[----:B------:R-:W1:Y:S08]  /*6860*/  LDC.64 R88, c[0x0][0x890] ;  /* 0x00022400ff587b82 */ /* 0x000e700000000a00 */
[----:B------:R-:W1:Y:S08]  /*6870*/  LDC.64 R84, c[0x0][0x8b0] ;  /* 0x00022c00ff547b82 */ /* 0x000e700000000a00 */
[----:B------:R-:W1:Y:S08]  /*6880*/  LDC.64 R82, c[0x0][0x8a8] ;  /* 0x00022a00ff527b82 */ /* 0x000e700000000a00 */
[----:B--2---:R-:W1:Y:S02]  /*6890*/  LDC R102, c[0x0][0x374] ;  /* 0x0000dd00ff667b82 */ /* 0x004e640000000800 */
.L_x_145:
[----:B------:R-:W-:Y:S02]  /*68a0*/  LEA R0, R113, UR43, 0x3 ;  /* 0x0000002b71007c11 */ /* 0x000fe4000f8e18ff */
[----:B------:R-:W-:Y:S02]  /*68b0*/  SHF.L.U32 R3, R109, 0x1f, RZ ;  /* 0x0000001f6d037819 */ /* 0x000fe400000006ff */
[----:B------:R-:W-:Y:S02]  /*68c0*/  LEA R16, R113, UR43, 0x4 ;  /* 0x0000002b71107c11 */ /* 0x000fe4000f8e20ff */
[----:B--2---:R-:W2:Y:S02]  /*68d0*/  SYNCS.PHASECHK.TRANS64.TRYWAIT P0, [R0+URZ+0x380], R3 ;  /* 0x00038003000075a7 */ /* 0x004ea400080011ff */
[----:B-12---:R-:W-:Y:S05]  /*68e0*/  @!P0 BRA `(.L_x_128) ;  /* 0x0000003400188947 */ /* 0x006fea0003800000 */
.L_x_277:
[----:B------:R-:W4:Y:S01]  /*68f0*/  LDC.64 R12, c[0x0][0xb10] ;  /* 0x0002c400ff0c7b82 */ /* 0x000f220000000a00 */
[----:B------:R-:W4:Y:S01]  /*6900*/  LDS.128 R16, [R16+0x410] ;  /* 0x0004100010107984 */ /* 0x000f220000000c00 */
[----:B-1----:R-:W-:Y:S01]  /*6910*/  ISETP.NE.AND P1, PT, R41, 0x1, PT ;  /* 0x000000012900780c */ /* 0x002fe20003f25270 */
[----:B--2---:R-:W-:Y:S01]  /*6920*/  VIADD R0, R0, 0x390 ;  /* 0x0000039000007836 */ /* 0x004fe20000000000 */
[----:B---3--:R-:W-:Y:S04]  /*6930*/  ISETP.GE.AND P0, PT, R40, 0x1, PT ;  /* 0x000000012800780c */ /* 0x008fe80003f06270 */
[----:B------:R-:W1:Y:S01]  /*6940*/  LDC.64 R10, c[0x0][0xb18] ;  /* 0x0002c600ff0a7b82 */ /* 0x000e620000000a00 */
[----:B------:R-:W-:Y:S01]  /*6950*/  PRMT R0, RZ, 0x654, R0 ;  /* 0x00000654ff007816 */ /* 0x000fe20000000000 */
[----:B------:R-:W-:Y:S01]  /*6960*/  @!PT LDS RZ, [RZ] ;  /* 0x00000000fffff984 */ /* 0x000fe20000000800 */
[----:B------:R-:W-:Y:S01]  /*6970*/  @!PT LDS RZ, [RZ] ;  /* 0x00000000fffff984 */ /* 0x000fe20000000800 */
[----:B------:R-:W-:Y:S01]  /*6980*/  @!PT LDS RZ, [RZ] ;  /* 0x00000000fffff984 */ /* 0x000fe20000000800 */
[----:B------:R-:W-:Y:S01]  /*6990*/  @!PT LDS RZ, [RZ] ;  /* 0x00000000fffff984 */ /* 0x000fe20000000800 */
[----:B------:R2:W-:Y:S06]  /*69a0*/  MEMBAR.ALL.CTA ;  /* 0x0000000000007992 */ /* 0x0005ec0000008000 */
[----:B--2---:R-:W2:Y:S01]  /*69b0*/  FENCE.VIEW.ASYNC.S ;  /* 0x00000000000073c6 */ /* 0x004ea20000000000 */
[----:B------:R-:W3:Y:S08]  /*69c0*/  @!P1 LDC R14, c[0x0][0xb20] ;  /* 0x0002c800ff0e9b82 */ /* 0x000ef00000000800 */
[----:B------:R-:W1:Y:S01]  /*69d0*/  @!P1 LDC R9, c[0x0][0xb0c] ;  /* 0x0002c300ff099b82 */ /* 0x000e620000000800 */
[----:B--2---:R2:W-:Y:S01]  /*69e0*/  SYNCS.ARRIVE.TRANS64.RED.A1T0 RZ, [R0+URZ], RZ ;  /* 0x000000ff00ff79a7 */ /* 0x0045e200081004ff */
[----:B----4-:R-:W-:Y:S04]  /*69f0*/  LOP3.LUT P4, RZ, R18, 0x1, RZ, 0xc0, !PT ;  /* 0x0000000112ff7812 */ /* 0x010fe8000788c0ff */
[----:B------:R-:W-:Y:S09]  /*6a00*/  P2R R112, PR, RZ, 0x10 ;  /* 0x00000010ff707803 */ /* 0x000ff20000000000 */
[----:B------:R-:W-:Y:S02]  /*6a10*/  @P4 MOV R45, R16 ;  /* 0x00000010002d4202 */ /* 0x000fe40000000f00 */
[----:B------:R-:W-:Y:S01]  /*6a20*/  @P4 LOP3.LUT R43, R17, 0xffff, RZ, 0xc0, !PT ;  /* 0x0000ffff112b4812 */ /* 0x000fe200078ec0ff */
[----:B--2---:R-:W-:Y:S06]  /*6a30*/  @!P0 BRA `(.L_x_129) ;  /* 0x0000000000a48947 */ /* 0x004fec0003800000 */
[----:B------:R-:W-:Y:S01]  /*6a40*/  IMAD.HI.U32 R21, R102, R39, RZ ;  /* 0x0000002766157227 */ /* 0x000fe200078e00ff */
[----:B------:R-:W-:Y:S02]  /*6a50*/  ISETP.NE.AND P0, PT, R38, 0x1, PT ;  /* 0x000000012600780c */ /* 0x000fe40003f05270 */
[----:B------:R-:W-:Y:S01]  /*6a60*/  ISETP.NE.AND P2, PT, R40, 0x1, PT ;  /* 0x000000012800780c */ /* 0x000fe20003f45270 */
[----:B------:R-:W-:Y:S01]  /*6a70*/  IMAD.HI.U32 R20, R101, R90, RZ ;  /* 0x0000005a65147227 */ /* 0x000fe200078e00ff */
[----:B------:R-:W-:Y:S02]  /*6a80*/  SHF.R.U32.HI R21, RZ, R100, R21 ;  /* 0x00000064ff157219 */ /* 0x000fe40000011615 */
[----:B------:R-:W-:Y:S01]  /*6a90*/  ISETP.NE.AND P3, PT, R42, 0x1, PT ;  /* 0x000000012a00780c */ /* 0x000fe20003f65270 */
[----:B------:R-:W-:Y:S01]  /*6aa0*/  IMAD.HI.U32 R24, R45, R90, RZ ;  /* 0x0000005a2d187227 */ /* 0x000fe200078e00ff */
[----:B------:R-:W-:Y:S02]  /*6ab0*/  SHF.R.U32.HI R20, RZ, R91, R20 ;  /* 0x0000005bff147219 */ /* 0x000fe40000011614 */
[----:B------:R-:W-:Y:S01]  /*6ac0*/  SEL R3, R102, R21, !P0 ;  /* 0x0000001566037207 */ /* 0x000fe20004000000 */
[----:B------:R-:W-:Y:S01]  /*6ad0*/  IMAD.HI.U32 R21, R43, R39, RZ ;  /* 0x000000272b157227 */ /* 0x000fe200078e00ff */
[----:B------:R-:W-:Y:S02]  /*6ae0*/  SEL R7, R101, R20, !P3 ;  /* 0x0000001465077207 */ /* 0x000fe40005800000 */
[----:B------:R-:W-:Y:S01]  /*6af0*/  SHF.R.U32.HI R24, RZ, R91, R24 ;  /* 0x0000005bff187219 */ /* 0x000fe20000011618 */
[-C--:B------:R-:W-:Y:S04]  /*6b00*/  IMAD.HI.U32 R20, R3, R36.reuse, RZ ;  /* 0x0000002403147227 */ /* 0x080fe800078e00ff */
[----:B------:R-:W-:Y:S01]  /*6b10*/  IMAD.HI.U32 R22, R7, R36, RZ ;  /* 0x0000002407167227 */ /* 0x000fe200078e00ff */
[-C--:B------:R-:W-:Y:S02]  /*6b20*/  @P2 SHF.R.U32.HI R3, RZ, R37.reuse, R20 ;  /* 0x00000025ff032219 */ /* 0x080fe40000011614 */
[----:B------:R-:W-:Y:S02]  /*6b30*/  SHF.R.U32.HI R20, RZ, R100, R21 ;  /* 0x00000064ff147219 */ /* 0x000fe40000011615 */
[----:B------:R-:W-:Y:S01]  /*6b40*/  @P2 SHF.R.U32.HI R7, RZ, R37, R22 ;  /* 0x00000025ff072219 */ /* 0x000fe20000011616 */
[C---:B------:R-:W-:Y:S01]  /*6b50*/  IMAD R2, R40.reuse, R3, RZ ;  /* 0x0000000328027224 */ /* 0x040fe200078e02ff */
[----:B------:R-:W-:Y:S02]  /*6b60*/  SEL R5, R43, R20, !P0 ;  /* 0x000000142b057207 */ /* 0x000fe40004000000 */
[----:B------:R-:W-:Y:S01]  /*6b70*/  SEL R3, R45, R24, !P3 ;  /* 0x000000182d037207 */ /* 0x000fe20005800000 */
[----:B------:R-:W-:Y:S01]  /*6b80*/  IMAD R4, R40, R7, RZ ;  /* 0x0000000728047224 */ /* 0x000fe200078e02ff */
[C---:B------:R-:W-:Y:S01]  /*6b90*/  ISETP.GE.AND P0, PT, R5.reuse, R2, PT ;  /* 0x000000020500720c */ /* 0x040fe20003f06270 */
[----:B------:R-:W-:Y:S03]  /*6ba0*/  IMAD.HI.U32 R6, R5, R36, RZ ;  /* 0x0000002405067227 */ /* 0x000fe600078e00ff */
[----:B------:R-:W-:Y:S01]  /*6bb0*/  ISETP.GE.OR P0, PT, R3, R4, P0 ;  /* 0x000000040300720c */ /* 0x000fe20000706670 */
[----:B------:R-:W-:Y:S01]  /*6bc0*/  IMAD.MOV R4, RZ, RZ, -R3 ;  /* 0x000000ffff047224 */ /* 0x000fe200078e0a03 */
[-C--:B------:R-:W-:Y:S03]  /*6bd0*/  SHF.R.U32.HI R6, RZ, R37.reuse, R6 ;  /* 0x00000025ff067219 */ /* 0x080fe60000011606 */
[----:B------:R-:W-:Y:S01]  /*6be0*/  IMAD R45, R42, R4, R45 ;  /* 0x000000042a2d7224 */ /* 0x000fe200078e022d */
[----:B------:R-:W-:Y:S05]  /*6bf0*/  SEL R15, R5, R6, !P2 ;  /* 0x00000006050f7207 */ /* 0x000fea0005000000 */
[----:B------:R-:W-:Y:S02]  /*6c00*/  IMAD.MOV R6, RZ, RZ, -R15 ;  /* 0x000000ffff067224 */ /* 0x000fe400078e0a0f */
[C---:B------:R-:W-:Y:S04]  /*6c10*/  @!P0 IMAD.HI.U32 R2, R3.reuse, R36, RZ ;  /* 0x0000002403028227 */ /* 0x040fe800078e00ff */
[----:B------:R-:W-:Y:S01]  /*6c20*/  IMAD R6, R40, R6, R5 ;  /* 0x0000000628067224 */ /* 0x000fe200078e0205 */
[----:B------:R-:W-:Y:S04]  /*6c30*/  @!P0 SHF.R.U32.HI R2, RZ, R37, R2 ;  /* 0x00000025ff028219 */ /* 0x000fe80000011602 */
[----:B------:R-:W-:Y:S02]  /*6c40*/  @!P0 SEL R0, R3, R2, !P2 ;  /* 0x0000000203008207 */ /* 0x000fe40005000000 */
[----:B------:R-:W-:Y:S02]  /*6c50*/  IADD3 R2, PT, PT, -R5, RZ, RZ ;  /* 0x000000ff05027210 */ /* 0x000fe40007ffe1ff */
[----:B------:R-:W-:Y:S01]  /*6c60*/  @!P0 IADD3 R8, PT, PT, R15, -R0, RZ ;  /* 0x800000000f088210 */ /* 0x000fe20007ffe0ff */
[----:B------:R-:W-:Y:S02]  /*6c70*/  @!P0 IMAD R0, R7, R6, R0 ;  /* 0x0000000607008224 */ /* 0x000fe400078e0200 */
[----:B------:R-:W-:Y:S02]  /*6c80*/  IMAD R43, R38, R2, R43 ;  /* 0x00000002262b7224 */ /* 0x000fe400078e022b */
[----:B------:R-:W-:Y:S02]  /*6c90*/  @!P0 IMAD R5, R8, R40, R3 ;  /* 0x0000002808058224 */ /* 0x000fe400078e0203 */
[----:B------:R-:W-:Y:S04]  /*6ca0*/  @!P0 IMAD.MOV.U32 R3, RZ, RZ, R0 ;  /* 0x000000ffff038224 */ /* 0x000fe800078e0000 */
[----:B------:R-:W-:Y:S02]  /*6cb0*/  IMAD R45, R3, R42, R45 ;  /* 0x0000002a032d7224 */ /* 0x000fe400078e022d */
[----:B------:R-:W-:Y:S07]  /*6cc0*/  IMAD R43, R5, R38, R43 ;  /* 0x00000026052b7224 */ /* 0x000fee00078e022b */
.L_x_129:
[----:B------:R-:W-:Y:S01]  /*6cd0*/  @!P1 IMAD.HI.U32 R0, R45, R12, RZ ;  /* 0x0000000c2d009227 */ /* 0x000fe200078e00ff */
[----:B-1----:R-:W-:Y:S01]  /*6ce0*/  @!P1 ISETP.NE.AND P0, PT, R10, 0x1, PT ;  /* 0x000000010a00980c */ /* 0x002fe20003f05270 */
[----:B------:R-:W-:Y:S01]  /*6cf0*/  ULOP3.LUT UP0, URZ, UR42, 0x1b0, URZ, 0xc0, !UPT ;  /* 0x000001b02aff7892 */ /* 0x000fe2000f80c0ff */
[----:B------:R-:W-:Y:S01]  /*6d00*/  @!P1 ISETP.NE.AND P2, PT, R9, 0x1, PT ;  /* 0x000000010900980c */ /* 0x000fe20003f45270 */
[----:B------:R-:W-:Y:S01]  /*6d10*/  @!P1 IMAD.HI.U32 R3, R43, R11, RZ ;  /* 0x0000000b2b039227 */ /* 0x000fe200078e00ff */
[----:B------:R-:W-:Y:S02]  /*6d20*/  @!P1 SHF.R.U32.HI R0, RZ, R13, R0 ;  /* 0x0000000dff009219 */ /* 0x000fe40000011600 */
[----:B------:R-:W-:Y:S01]  /*6d30*/  @P4 SHF.R.U32.HI R107, RZ, 0x10, R17 ;  /* 0x00000010ff6b4819 */ /* 0x000fe20000011611 */
[----:B------:R-:W-:Y:S01]  /*6d40*/  VIADD R113, R113, 0x1 ;  /* 0x0000000171717836 */ /* 0x000fe20000000000 */
[----:B---3--:R-:W-:Y:S02]  /*6d50*/  @!P1 SHF.R.U32.HI R2, RZ, R14, R3 ;  /* 0x0000000eff029219 */ /* 0x008fe40000011603 */
[----:B------:R-:W-:Y:S02]  /*6d60*/  @!P1 SEL R3, R45, R0, !P2 ;  /* 0x000000002d039207 */ /* 0x000fe40005000000 */
[----:B------:R-:W-:Y:S05]  /*6d70*/  @!P1 SEL R2, R43, R2, !P0 ;  /* 0x000000022b029207 */ /* 0x000fea0004000000 */
[----:B------:R-:W-:Y:S02]  /*6d80*/  @!P1 IMAD.IADD R0, R2, 0x1, -R3 ;  /* 0x0000000102009824 */ /* 0x000fe400078e0a03 */
[----:B------:R-:W-:Y:S02]  /*6d90*/  @!P1 IMAD.IADD R2, R3, 0x1, -R2 ;  /* 0x0000000103029824 */ /* 0x000fe400078e0a02 */
[----:B------:R-:W-:Y:S02]  /*6da0*/  @!P1 IMAD R45, R0, R9, R45 ;  /* 0x00000009002d9224 */ /* 0x000fe400078e022d */
[----:B------:R-:W-:Y:S01]  /*6db0*/  @!P1 IMAD R43, R2, R10, R43 ;  /* 0x0000000a022b9224 */ /* 0x000fe200078e022b */
[----:B------:R-:W-:Y:S06]  /*6dc0*/  BRA.U !UP0, `(.L_x_130) ;  /* 0x0000000108407547 */ /* 0x000fec000b800000 */
[----:B------:R-:W1:Y:S01]  /*6dd0*/  LDCU.64 UR8, c[0x4][0x80] ;  /* 0x01001000ff0877ac */ /* 0x000e620008000a00 */
[----:B------:R-:W-:Y:S01]  /*6de0*/  MOV R3, 0x0 ;  /* 0x0000000000037802 */ /* 0x000fe20000000f00 */
[----:B------:R-:W-:Y:S02]  /*6df0*/  HFMA2 R12, -RZ, RZ, 0, 5.9604644775390625e-08 ;  /* 0x00000001ff0c7431 */ /* 0x000fe400000001ff */
[----:B------:R-:W-:Y:S02]  /*6e00*/  IMAD.MOV.U32 R8, RZ, RZ, 0x70 ;  /* 0x00000070ff087424 */ /* 0x000fe400078e00ff */
[----:B------:R-:W-:Y:S01]  /*6e10*/  IMAD.MOV.U32 R13, RZ, RZ, RZ ;  /* 0x000000ffff0d7224 */ /* 0x000fe200078e00ff */
[----:B------:R-:W2:Y:S01]  /*6e20*/  LDCU.64 UR6, c[0x4][0x88] ;  /* 0x01001100ff0677ac */ /* 0x000ea20008000a00 */
[----:B------:R-:W3:Y:S01]  /*6e30*/  LDC.64 R2, c[0x4][R3] ;  /* 0x0100000003027b82 */ /* 0x000ee20000000a00 */
[----:B------:R-:W4:Y:S01]  /*6e40*/  LDCU.64 UR4, c[0x4][0x8] ;  /* 0x01000100ff0477ac */ /* 0x000f220008000a00 */
[----:B-1----:R-:W-:Y:S01]  /*6e50*/  MOV R5, UR9 ;  /* 0x0000000900057c02 */ /* 0x002fe20008000f00 */
[----:B------:R-:W-:Y:S01]  /*6e60*/  IMAD.U32 R4, RZ, RZ, UR8 ;  /* 0x00000008ff047e24 */ /* 0x000fe2000f8e00ff */
[----:B--2---:R-:W-:Y:S01]  /*6e70*/  MOV R7, UR7 ;  /* 0x0000000700077c02 */ /* 0x004fe20008000f00 */
[----:B------:R-:W-:Y:S01]  /*6e80*/  IMAD.U32 R6, RZ, RZ, UR6 ;  /* 0x00000006ff067e24 */ /* 0x000fe2000f8e00ff */
[----:B----4-:R-:W-:Y:S01]  /*6e90*/  MOV R11, UR5 ;  /* 0x00000005000b7c02 */ /* 0x010fe20008000f00 */
[----:B------:R-:W-:Y:S02]  /*6ea0*/  IMAD.U32 R10, RZ, RZ, UR4 ;  /* 0x00000004ff0a7e24 */ /* 0x000fe4000f8e00ff */
[----:B------:R-:W-:Y:S07]  /*6eb0*/  LEPC R20, `(.L_x_130) ;  /* 0x000000001014794e */ /* 0x000fee0000000000 */
[----:B---3-5:R-:W-:Y:S05]  /*6ec0*/  CALL.ABS.NOINC R2 ;  /* 0x0000000002007343 */ /* 0x028fea0003c00000 */
.L_x_130:
[----:B------:R-:W-:Y:S01]  /*6ed0*/  LOP3.LUT P0, RZ, R111, 0x1b0, RZ, 0xc0, !PT ;  /* 0x000001b06fff7812 */ /* 0x000fe2000780c0ff */
[----:B------:R-:W-:Y:S11]  /*6ee0*/  BSSY.RECONVERGENT B6, `(.L_x_131) ;  /* 0x0000013000067945 */ /* 0x000ff60003800200 */
[----:B------:R-:W-:Y:S01]  /*6ef0*/  @!UPT UIADD3 URZ, UPT, UPT, URZ, URZ, URZ ;  /* 0x000000fffffff290 */ /* 0x000fe2000fffe0ff */
[----:B------:R-:W-:Y:S05]  /*6f00*/  @!P0 BRA `(.L_x_132) ;  /* 0x0000000000408947 */ /* 0x000fea0003800000 */
        /* <DEDUP_REMOVED lines=16> */
.L_x_132:
[----:B------:R-:W-:Y:S05]  /*7010*/  BSYNC.RECONVERGENT B6 ;  /* 0x0000000000067941 */ /* 0x000fea0003800200 */
.L_x_131:
[----:B------:R-:W-:Y:S01]  /*7020*/  ISETP.NE.U32.AND P3, PT, R88, RZ, PT ;  /* 0x000000ff5800720c */ /* 0x000fe20003f65070 */
[----:B------:R-:W-:Y:S01]  /*7030*/  UISETP.NE.AND UP1, UPT, UR44, URZ, UPT ;  /* 0x000000ff2c00728c */ /* 0x000fe2000bf25270 */
[----:B------:R-:W-:Y:S02]  /*7040*/  ISETP.NE.U32.AND P4, PT, R84, RZ, PT ;  /* 0x000000ff5400720c */ /* 0x000fe40003f85070 */
[----:B------:R-:W-:Y:S02]  /*7050*/  ISETP.NE.AND.EX P3, PT, R89, RZ, PT, P3 ;  /* 0x000000ff5900720c */ /* 0x000fe40003f65330 */
[----:B------:R-:W-:Y:S02]  /*7060*/  PLOP3.LUT P1, PT, PT, PT, PT, 0x8, 0x80 ;  /* 0x000000000080781c */ /* 0x000fe40003f2e170 */
[----:B------:R-:W-:Y:S02]  /*7070*/  PLOP3.LUT P0, PT, PT, PT, UP1, 0x80, 0x8 ;  /* 0x000000000008781c */ /* 0x000fe40003f0f018 */
[----:B------:R-:W-:Y:S02]  /*7080*/  ISETP.NE.AND.EX P4, PT, R85, RZ, PT, P4 ;  /* 0x000000ff5500720c */ /* 0x000fe40003f85340 */
[----:B------:R-:W1:Y:S09]  /*7090*/  @UP1 LDCU.64 UR4, c[0x0][0x888] ;  /* 0x00011100ff0417ac */ /* 0x000e720008000a00 */
[----:B------:R-:W-:Y:S01]  /*70a0*/  @P0 PLOP3.LUT P1, PT, P3, PT, PT, 0x80, 0x8 ;  /* 0x000000000008081c */ /* 0x000fe20001f2f070 */
[----:B-1----:R-:W-:Y:S04]  /*70b0*/  @UP1 UISETP.NE.U32.AND UP0, UPT, UR4, URZ, UPT ;  /* 0x000000ff0400128c */ /* 0x002fe8000bf05070 */
[----:B------:R-:W-:Y:S04]  /*70c0*/  @UP1 UISETP.NE.AND.EX UP0, UPT, UR5, URZ, UPT, UP0 ;  /* 0x000000ff0500128c */ /* 0x000fe8000bf05300 */
[----:B------:R-:W-:Y:S01]  /*70d0*/  @UP1 USEL UR4, URZ, 0xffffffff, UP0 ;  /* 0xffffffffff041887 */ /* 0x000fe20008000000 */
[----:B------:R-:W-:Y:S11]  /*70e0*/  @!P3 BRA `(.L_x_133) ;  /* 0x00000000002cb947 */ /* 0x000ff60003800000 */
[----:B------:R-:W-:Y:S01]  /*70f0*/  ISETP.NE.U32.AND P2, PT, R86, RZ, PT ;  /* 0x000000ff5600720c */ /* 0x000fe20003f45070 */
[----:B------:R-:W-:Y:S03]  /*7100*/  IMAD.MOV.U32 R98, RZ, RZ, 0x1 ;  /* 0x00000001ff627424 */ /* 0x000fe600078e00ff */
[----:B------:R-:W-:Y:S11]  /*7110*/  ISETP.NE.AND.EX P2, PT, R87, RZ, PT, P2 ;  /* 0x000000ff5700720c */ /* 0x000ff60003f45320 */
[----:B------:R-:W-:Y:S02]  /*7120*/  @!UPT UIADD3 URZ, UPT, UPT, URZ, URZ, URZ ;  /* 0x000000fffffff290 */ /* 0x000fe4000fffe0ff */
[----:B------:R-:W1:Y:S01]  /*7130*/  @P2 LDC.64 R2, c[0x0][0x888] ;  /* 0x00022200ff022b82 */ /* 0x000e620000000a00 */
[----:B------:R-:W-:Y:S04]  /*7140*/  @P2 IMAD R0, R88, UR36, RZ ;  /* 0x0000002458002c24 */ /* 0x000fe8000f8e02ff */
[----:B-1----:R-:W-:Y:S04]  /*7150*/  @P2 IMAD.WIDE R2, R0, 0x4, R2 ;  /* 0x0000000400022825 */ /* 0x002fe800078e0202 */
[----:B------:R-:W-:Y:S01]  /*7160*/  HFMA2 R0, -RZ, RZ, 0, 5.9604644775390625e-08 ;  /* 0x00000001ff007431 */ /* 0x000fe200000001ff */
[----:B-----5:R1:W5:Y:S04]  /*7170*/  @P2 LDG.E R48, desc[UR40][R2.64] ;  /* 0x0000002802302981 */ /* 0x020368000c1e1900 */
[----:B------:R-:W-:Y:S01]  /*7180*/  @!P2 PRMT R98, R0, 0x7610, R98 ;  /* 0x000076100062a816 */ /* 0x000fe20000000062 */
[----:B-1----:R-:W2:Y:S06]  /*7190*/  @!P2 LDC R48, c[0x0][0x880] ;  /* 0x00022000ff30ab82 */ /* 0x002eac0000000800 */
.L_x_133:
[----:B------:R-:W-:Y:S05]  /*71a0*/  @!P4 BRA `(.L_x_134) ;  /* 0x000000000020c947 */ /* 0x000fea0003800000 */
[----:B------:R-:W-:Y:S04]  /*71b0*/  ISETP.NE.U32.AND P2, PT, R82, RZ, PT ;  /* 0x000000ff5200720c */ /* 0x000fe80003f45070 */
[----:B------:R-:W-:Y:S11]  /*71c0*/  ISETP.NE.AND.EX P2, PT, R83, RZ, PT, P2 ;  /* 0x000000ff5300720c */ /* 0x000ff60003f45320 */
[----:B------:R-:W-:Y:S02]  /*71d0*/  @!UPT UIADD3 URZ, UPT, UPT, URZ, URZ, URZ ;  /* 0x000000fffffff290 */ /* 0x000fe4000fffe0ff */
[----:B------:R-:W1:Y:S01]  /*71e0*/  @P2 LDC.64 R2, c[0x0][0x8a8] ;  /* 0x00022a00ff022b82 */ /* 0x000e620000000a00 */
[----:B------:R-:W-:Y:S04]  /*71f0*/  @P2 IMAD R0, R84, UR36, RZ ;  /* 0x0000002454002c24 */ /* 0x000fe8000f8e02ff */
[----:B-1----:R-:W-:Y:S05]  /*7200*/  @P2 IMAD.WIDE R2, R0, 0x4, R2 ;  /* 0x0000000400022825 */ /* 0x002fea00078e0202 */
[----:B-----5:R1:W5:Y:S02]  /*7210*/  @P2 LDG.E R47, desc[UR40][R2.64] ;  /* 0x00000028022f2981 */ /* 0x020364000c1e1900 */
[----:B-1----:R-:W3:Y:S02]  /*7220*/  @!P2 LDC R47, c[0x0][0x8a0] ;  /* 0x00022800ff2fab82 */ /* 0x002ee40000000800 */
.L_x_134:
[----:B--2--5:R-:W-:Y:S01]  /*7230*/  @P0 ISETP.NE.AND P4, PT, R48, RZ, PT ;  /* 0x000000ff3000020c */ /* 0x024fe20003f85270 */
[----:B------:R-:W-:Y:S01]  /*7240*/  IMAD.U32 R0, RZ, RZ, UR4 ;  /* 0x00000004ff007e24 */ /* 0x000fe2000f8e00ff */
[----:B------:R-:W-:Y:S01]  /*7250*/  @P0 LOP3.LUT P2, RZ, R98, 0xff, RZ, 0xc0, !PT ;  /* 0x000000ff62ff0812 */ /* 0x000fe2000784c0ff */
[----:B------:R-:W-:Y:S01]  /*7260*/  BSSY B1, `(.L_x_135) ;  /* 0x0000039000017945 */ /* 0x000fe20003800000 */
[----:B------:R-:W-:Y:S02]  /*7270*/  @P0 SEL R9, RZ, 0xffffffff, P4 ;  /* 0xffffffffff090807 */ /* 0x000fe40002000000 */
[----:B------:R-:W-:Y:S02]  /*7280*/  CS2R R58, SRZ ;  /* 0x00000000003a7805 */ /* 0x000fe4000001ff00 */
[----:B------:R-:W-:Y:S02]  /*7290*/  LEA R92, R44, UR43, 0x3 ;  /* 0x0000002b2c5c7c11 */ /* 0x000fe4000f8e18ff */
[----:B------:R-:W-:Y:S02]  /*72a0*/  CS2R R56, SRZ ;  /* 0x0000000000387805 */ /* 0x000fe4000001ff00 */
[----:B------:R-:W-:Y:S02]  /*72b0*/  @P1 SEL R9, R0, R9, !P2 ;  /* 0x0000000900091207 */ /* 0x000fe40005000000 */
[----:B------:R-:W-:Y:S02]  /*72c0*/  CS2R R54, SRZ ;  /* 0x0000000000367805 */ /* 0x000fe4000001ff00 */
[----:B------:R-:W-:Y:S02]  /*72d0*/  SHF.L.U32 R7, R110, 0x1f, RZ ;  /* 0x0000001f6e077819 */ /* 0x000fe400000006ff */
[----:B------:R-:W-:Y:S02]  /*72e0*/  CS2R R52, SRZ ;  /* 0x0000000000347805 */ /* 0x000fe4000001ff00 */
[----:B------:R-:W-:Y:S02]  /*72f0*/  @P0 LOP3.LUT R9, R9, 0x1, RZ, 0xc0, !PT ;  /* 0x0000000109090812 */ /* 0x000fe400078ec0ff */
[C---:B------:R-:W-:Y:S02]  /*7300*/  LEA.HI R5, R44.reuse, R44, RZ, 0x1 ;  /* 0x0000002c2c057211 */ /* 0x040fe400078f08ff */
[----:B------:R-:W-:Y:S02]  /*7310*/  ISETP.NE.U32.OR P1, PT, R9, 0x1, !P0 ;  /* 0x000000010900780c */ /* 0x000fe40004725470 */
[----:B------:R-:W-:Y:S01]  /*7320*/  PLOP3.LUT P5, PT, PT, PT, PT, 0x8, 0x80 ;  /* 0x000000000080781c */ /* 0x000fe20003fae170 */
[C---:B------:R-:W-:Y:S01]  /*7330*/  IMAD.SHL.U32 R3, R5.reuse, 0x20, RZ ;  /* 0x0000002005037824 */ /* 0x040fe200078e00ff */
[----:B------:R-:W-:Y:S04]  /*7340*/  LOP3.LUT R5, R5, 0xffe, RZ, 0xc0, !PT ;  /* 0x00000ffe05057812 */ /* 0x000fe800078ec0ff */
[----:B------:R-:W-:Y:S01]  /*7350*/  LOP3.LUT R3, R3, 0xffffffc0, RZ, 0xc0, !PT ;  /* 0xffffffc003037812 */ /* 0x000fe200078ec0ff */
[----:B------:R-:W-:Y:S04]  /*7360*/  IMAD.IADD R32, R44, 0x1, -R5 ;  /* 0x000000012c207824 */ /* 0x000fe800078e0a05 */
[----:B------:R-:W-:Y:S01]  /*7370*/  @P1 SHF.L.U32 R2, R108, 0x1f, RZ ;  /* 0x0000001f6c021819 */ /* 0x000fe200000006ff */
[----:B------:R-:W-:Y:S03]  /*7380*/  IMAD.IADD R3, R46, 0x1, R3 ;  /* 0x000000012e037824 */ /* 0x000fe600078e0203 */
[----:B------:R-:W1:Y:S01]  /*7390*/  @P1 SYNCS.PHASECHK.TRANS64.TRYWAIT P0, [UR43+0x360], R2 ;  /* 0x00036002ff0015a7 */ /* 0x000e62000800112b */
[----:B------:R-:W-:Y:S01]  /*73a0*/  IMAD R32, R32, 0x100000, R3 ;  /* 0x0010000020207824 */ /* 0x000fe200078e0203 */
[----:B------:R2:W4:Y:S01]  /*73b0*/  SYNCS.PHASECHK.TRANS64.TRYWAIT P4, [R92+URZ+0x3a0], R7 ;  /* 0x0003a0075c0075a7 */ /* 0x00052200080811ff */
[----:B-1----:R-:W-:Y:S01]  /*73c0*/  @P1 PLOP3.LUT P5, PT, P0, PT, PT, 0x8, 0x80 ;  /* 0x000000000080181c */ /* 0x002fe200007ae170 */
[----:B------:R-:W-:Y:S01]  /*73d0*/  @!UPT UIADD3 URZ, UPT, UPT, URZ, URZ, URZ ;  /* 0x000000fffffff290 */ /* 0x000fe2000fffe0ff */
[----:B--2---:R-:W-:Y:S11]  /*73e0*/  @!P1 BRA `(.L_x_136) ;  /* 0x0000000000809947 */ /* 0x004ff60003800000 */
[----:B------:R-:W-:Y:S01]  /*73f0*/  ISETP.NE.U32.AND P0, PT, RZ, UR38, PT ;  /* 0x00000026ff007c0c */ /* 0x000fe2000bf05070 */
[----:B------:R-:W-:Y:S01]  /*7400*/  BSSY B0, `(.L_x_137) ;  /* 0x0000012000007945 */ /* 0x000fe20003800000 */
[----:B------:R-:W-:Y:S02]  /*7410*/  ISETP.NE.AND P2, PT, R48, RZ, PT ;  /* 0x000000ff3000720c */ /* 0x000fe40003f45270 */
[----:B------:R-:W-:Y:S02]  /*7420*/  CS2R R54, SRZ ;  /* 0x0000000000367805 */ /* 0x000fe4000001ff00 */
[----:B------:R-:W-:Y:S02]  /*7430*/  ISETP.NE.AND.EX P0, PT, RZ, UR39, PT, P0 ;  /* 0x00000027ff007c0c */ /* 0x000fe4000bf05300 */
[----:B------:R-:W-:Y:S02]  /*7440*/  CS2R R52, SRZ ;  /* 0x0000000000347805 */ /* 0x000fe4000001ff00 */
[----:B------:R-:W-:Y:S02]  /*7450*/  LOP3.LUT P1, RZ, R98, 0xff, RZ, 0xc0, !PT ;  /* 0x000000ff62ff7812 */ /* 0x000fe4000782c0ff */
[----:B------:R-:W-:Y:S02]  /*7460*/  CS2R R58, SRZ ;  /* 0x00000000003a7805 */ /* 0x000fe4000001ff00 */
[----:B------:R-:W-:Y:S02]  /*7470*/  SEL R0, RZ, 0xffffffff, P2 ;  /* 0xffffffffff007807 */ /* 0x000fe40001000000 */
[----:B------:R-:W-:Y:S02]  /*7480*/  CS2R R56, SRZ ;  /* 0x0000000000387805 */ /* 0x000fe4000001ff00 */
[----:B------:R-:W-:Y:S04]  /*7490*/  SEL R3, RZ, 0xffffffff, P0 ;  /* 0xffffffffff037807 */ /* 0x000fe80000000000 */
[----:B------:R-:W-:Y:S04]  /*74a0*/  @P3 SEL R0, R3, R0, !P1 ;  /* 0x0000000003003207 */ /* 0x000fe80004800000 */
[----:B------:R-:W-:Y:S04]  /*74b0*/  LOP3.LUT R0, R0, 0x1, RZ, 0xc0, !PT ;  /* 0x0000000100007812 */ /* 0x000fe800078ec0ff */
[----:B------:R-:W-:Y:S01]  /*74c0*/  ISETP.NE.U32.AND P0, PT, R0, 0x1, PT ;  /* 0x000000010000780c */ /* 0x000fe20003f05070 */
[----:B------:R-:W-:Y:S01]  /*74d0*/  @!UPT UIADD3 URZ, UPT, UPT, URZ, URZ, URZ ;  /* 0x000000fffffff290 */ /* 0x000fe2000fffe0ff */
[----:B------:R-:W-:Y:S11]  /*74e0*/  @!P5 BRA `(.L_x_138) ;  /* 0x00000000000cd947 */ /* 0x000ff60003800000 */
[----:B------:R-:W-:Y:S04]  /*74f0*/  SHF.L.U32 R3, R108, 0x1f, RZ ;  /* 0x0000001f6c037819 */ /* 0x000fe800000006ff */
[----:B------:R-:W1:Y:S02]  /*7500*/  SYNCS.PHASECHK.TRANS64.TRYWAIT P1, [UR43+0x360], R3 ;  /* 0x00036003ff0075a7 */ /* 0x000e64000802112b */
[----:B-1----:R-:W-:Y:S05]  /*7510*/  @!P1 BRA `(.L_x_139) ;  /* 0x0000002800209947 */ /* 0x002fea0003800000 */
.L_x_138:
[----:B------:R-:W-:Y:S05]  /*7520*/  BSYNC B0 ;  /* 0x0000000000007941 */ /* 0x000fea0003800000 */
.L_x_137:
[----:B------:R2:W1:Y:S01]  /*7530*/  @P0 LDS.128 R52, [R105+UR43+0x600] ;  /* 0x0006002b69340984 */ /* 0x0004620008000c00 */
[----:B------:R-:W-:Y:S01]  /*7540*/  UIADD3 UR4, UPT, UPT, UR43, 0x368, URZ ;  /* 0x000003682b047890 */ /* 0x000fe2000fffe0ff */
[----:B------:R-:W-:Y:S02]  /*7550*/  LOP3.LUT R108, R108, 0x1, RZ, 0x3c, !PT ;  /* 0x000000016c6c7812 */ /* 0x000fe400078e3cff */
[----:B------:R2:W1:Y:S01]  /*7560*/  @P0 LDS.128 R56, [R104+0x10] ;  /* 0x0000100068380984 */ /* 0x0004620000000c00 */
[----:B------:R-:W-:Y:S01]  /*7570*/  UPRMT UR4, UR37, 0x654, UR4 ;  /* 0x0000065425047896 */ /* 0x000fe20008000004 */
[----:B------:R-:W-:Y:S01]  /*7580*/  @!PT LDS RZ, [RZ] ;  /* 0x00000000fffff984 */ /* 0x000fe20000000800 */
[----:B------:R-:W-:Y:S01]  /*7590*/  @!PT LDS RZ, [RZ] ;  /* 0x00000000fffff984 */ /* 0x000fe20000000800 */
[----:B------:R-:W-:Y:S01]  /*75a0*/  @!PT LDS RZ, [RZ] ;  /* 0x00000000fffff984 */ /* 0x000fe20000000800 */
[----:B------:R-:W-:Y:S01]  /*75b0*/  @!PT LDS RZ, [RZ] ;  /* 0x00000000fffff984 */ /* 0x000fe20000000800 */
[----:B------:R5:W-:Y:S06]  /*75c0*/  MEMBAR.ALL.CTA ;  /* 0x0000000000007992 */ /* 0x000bec0000008000 */
[----:B-----5:R-:W5:Y:S02]  /*75d0*/  FENCE.VIEW.ASYNC.S ;  /* 0x00000000000073c6 */ /* 0x020f640000000000 */
[----:B-----5:R-:W-:Y:S03]  /*75e0*/  SYNCS.ARRIVE.TRANS64.RED.A1T0 RZ, [UR4], RZ ;  /* 0x000000ffffff79a7 */ /* 0x020fe60008100404 */
.L_x_136:
[----:B------:R-:W-:Y:S05]  /*75f0*/  BSYNC B1 ;  /* 0x0000000000017941 */ /* 0x000fea0003800000 */
.L_x_135:
[----:B-1----:R-:W-:Y:S04]  /*7600*/  SHF.R.U32.HI R3, RZ, 0x15, R32 ;  /* 0x00000015ff037819 */ /* 0x002fe80000011620 */
[----:B------:R-:W-:Y:S01]  /*7610*/  LOP3.LUT P0, RZ, R3, 0x3, R106, 0x48, !PT ;  /* 0x0000000303ff7812 */ /* 0x000fe2000780486a */
[----:B------:R-:W-:Y:S01]  /*7620*/  @!UPT UIADD3 URZ, UPT, UPT, URZ, URZ, URZ ;  /* 0x000000fffffff290 */ /* 0x000fe2000fffe0ff */
[----:B----4-:R-:W-:Y:S11]  /*7630*/  @P4 BRA `(.L_x_140) ;  /* 0x0000000000084947 */ /* 0x010ff60003800000 */
[----:B------:R-:W1:Y:S02]  /*7640*/  SYNCS.PHASECHK.TRANS64.TRYWAIT P1, [R92+URZ+0x3a0], R7 ;  /* 0x0003a0075c0075a7 */ /* 0x000e6400080211ff */
[----:B-1----:R-:W-:Y:S05]  /*7650*/  @!P1 BRA `(.L_x_141) ;  /* 0x0000002400e89947 */ /* 0x002fea0003800000 */
.L_x_140:
[----:B------:R-:W-:Y:S05]  /*7660*/  @!P0 BRA `(.L_x_142) ;  /* 0x0000000000408947 */ /* 0x000fea0003800000 */
[----:B------:R-:W4:Y:S01]  /*7670*/  LDCU.64 UR8, c[0x4][0x70] ;  /* 0x01000e00ff0877ac */ /* 0x000f220008000a00 */
[----:B------:R-:W-:Y:S01]  /*7680*/  MOV R3, 0x0 ;  /* 0x0000000000037802 */ /* 0x000fe20000000f00 */
[----:B------:R-:W-:Y:S02]  /*7690*/  HFMA2 R12, -RZ, RZ, 0, 5.9604644775390625e-08 ;  /* 0x00000001ff0c7431 */ /* 0x000fe400000001ff */
[----:B------:R-:W-:Y:S02]  /*76a0*/  IMAD.MOV.U32 R8, RZ, RZ, 0x192 ;  /* 0x00000192ff087424 */ /* 0x000fe400078e00ff */
[----:B------:R-:W-:Y:S01]  /*76b0*/  IMAD.MOV.U32 R13, RZ, RZ, RZ ;  /* 0x000000ffff0d7224 */ /* 0x000fe200078e00ff */
[----:B------:R-:W1:Y:S01]  /*76c0*/  LDCU.64 UR6, c[0x4][0x78] ;  /* 0x01000f00ff0677ac */ /* 0x000e620008000a00 */
[----:B------:R-:W2:Y:S01]  /*76d0*/  LDC.64 R2, c[0x4][R3] ;  /* 0x0100000003027b82 */ /* 0x000ea20000000a00 */
[----:B------:R-:W5:Y:S01]  /*76e0*/  LDCU.64 UR4, c[0x4][0x10] ;  /* 0x01000200ff0477ac */ /* 0x000f620008000a00 */
[----:B----4-:R-:W-:Y:S01]  /*76f0*/  MOV R5, UR9 ;  /* 0x0000000900057c02 */ /* 0x010fe20008000f00 */
[----:B------:R-:W-:Y:S01]  /*7700*/  IMAD.U32 R4, RZ, RZ, UR8 ;  /* 0x00000008ff047e24 */ /* 0x000fe2000f8e00ff */
[----:B-1----:R-:W-:Y:S01]  /*7710*/  MOV R7, UR7 ;  /* 0x0000000700077c02 */ /* 0x002fe20008000f00 */
[----:B------:R-:W-:Y:S01]  /*7720*/  IMAD.U32 R6, RZ, RZ, UR6 ;  /* 0x00000006ff067e24 */ /* 0x000fe2000f8e00ff */
[----:B-----5:R-:W-:Y:S01]  /*7730*/  MOV R11, UR5 ;  /* 0x00000005000b7c02 */ /* 0x020fe20008000f00 */
[----:B------:R-:W-:Y:S02]  /*7740*/  IMAD.U32 R10, RZ, RZ, UR4 ;  /* 0x00000004ff0a7e24 */ /* 0x000fe4000f8e00ff */
[----:B------:R-:W-:Y:S07]  /*7750*/  LEPC R20, `(.L_x_142) ;  /* 0x000000001014794e */ /* 0x000fee0000000000 */
[----:B--23--:R-:W-:Y:S05]  /*7760*/  CALL.ABS.NOINC R2 ;  /* 0x0000000002007343 */ /* 0x00cfea0003c00000 */
.L_x_142:
[----:B------:R-:W-:Y:S01]  /*7770*/  LOP3.LUT P0, RZ, R103, 0x60, RZ, 0xc0, !PT ;  /* 0x0000006067ff7812 */ /* 0x000fe2000780c0ff */
[----:B------:R-:W-:Y:S05]  /*7780*/  WARPSYNC.ALL ;  /* 0x0000000000007948 */ /* 0x000fea0003800000 */
[----:B------:R-:W-:Y:S01]  /*7790*/  IMAD.SHL.U32 R78, R53, 0x100, RZ ;  /* 0x00000100354e7824 */ /* 0x000fe200078e00ff */
[----:B------:R-:W-:Y:S01]  /*77a0*/  R2UR UR4, R32 ;  /* 0x00000000200472ca */ /* 0x000fe200000e0000 */
[----:B------:R-:W-:Y:S01]  /*77b0*/  IMAD.SHL.U32 R72, R55, 0x100, RZ ;  /* 0x0000010037487824 */ /* 0x000fe200078e00ff */
[C---:B------:R-:W-:Y:S01]  /*77c0*/  SHF.L.U32 R50, R52.reuse, 0x10, RZ ;  /* 0x0000001034327819 */ /* 0x040fe200000006ff */
[----:B------:R-:W-:Y:S01]  /*77d0*/  IMAD.SHL.U32 R66, R57, 0x100, RZ ;  /* 0x0000010039427824 */ /* 0x000fe200078e00ff */
[C---:B------:R-:W-:Y:S01]  /*77e0*/  PRMT R49, R52.reuse, 0x8880, RZ ;  /* 0x0000888034317816 */ /* 0x040fe200000000ff */
[----:B------:R-:W-:Y:S01]  /*77f0*/  IMAD.SHL.U32 R60, R59, 0x100, RZ ;  /* 0x000001003b3c7824 */ /* 0x000fe200078e00ff */
[----:B------:R-:W-:Y:S01]  /*7800*/  SHF.L.U32 R51, R52, 0x8, RZ ;  /* 0x0000000834337819 */ /* 0x000fe200000006ff */
[----:B------:R-:W-:Y:S01]  /*7810*/  BSSY.RECONVERGENT B0, `(.L_x_143) ;  /* 0x00000a0000007945 */ /* 0x000fe20003800200 */
[----:B------:R-:W-:Y:S02]  /*7820*/  SHF.R.S32.HI R50, RZ, 0x18, R50 ;  /* 0x00000018ff327819 */ /* 0x000fe40000011432 */
[C---:B------:R-:W-:Y:S02]  /*7830*/  PRMT R80, R53.reuse, 0x8880, RZ ;  /* 0x0000888035507816 */ /* 0x040fe400000000ff */
[----:B------:R-:W-:Y:S01]  /*7840*/  SHF.R.S32.HI R51, RZ, 0x18, R51 ;  /* 0x00000018ff337819 */ /* 0x000fe20000011433 */
[----:B-1----:R-:W-:Y:S01]  /*7850*/  LDTM.16dp32bit_t0_t15.x32 R4, tmem[UR4] ;  /* 0x00000004000479ee */ /* 0x002fe20008a80000 */
[----:B------:R-:W3:Y:S01]  /*7860*/  LDTM.16dp32bit_t16_t31.x32 R4, tmem[UR4+0x20] ;  /* 0x00002004000479ee */ /* 0x000ee20008aa0000 */
[----:B------:R-:W-:Y:S01]  /*7870*/  NOP ;  /* 0x0000000000007918 */ /* 0x000fe20000000000 */
[----:B------:R-:W-:Y:S02]  /*7880*/  R2UR UR5, R92 ;  /* 0x000000005c0572ca */ /* 0x000fe400000e0000 */
[----:B------:R-:W-:Y:S02]  /*7890*/  SHF.R.S32.HI R52, RZ, 0x18, R52 ;  /* 0x00000018ff347819 */ /* 0x000fe40000011434 */
[----:B------:R-:W-:Y:S02]  /*78a0*/  SHF.L.U32 R79, R53, 0x10, RZ ;  /* 0x00000010354f7819 */ /* 0x000fe400000006ff */
[C---:B------:R-:W-:Y:S02]  /*78b0*/  PRMT R77, R54.reuse, 0x8880, RZ ;  /* 0x00008880364d7816 */ /* 0x040fe400000000ff */
[----:B------:R-:W-:Y:S02]  /*78c0*/  SHF.R.S32.HI R53, RZ, 0x18, R53 ;  /* 0x00000018ff357819 */ /* 0x000fe40000011435 */
[----:B------:R-:W-:Y:S02]  /*78d0*/  SHF.L.U32 R76, R54, 0x10, RZ ;  /* 0x00000010364c7819 */ /* 0x000fe400000006ff */
[C---:B------:R-:W-:Y:S01]  /*78e0*/  PRMT R74, R55.reuse, 0x8880, RZ ;  /* 0x00008880374a7816 */ /* 0x040fe200000000ff */
[----:B------:R-:W-:Y:S01]  /*78f0*/  UIADD3 UR5, UPT, UPT, UR5, 0x3c0, URZ ;  /* 0x000003c005057890 */ /* 0x000fe2000fffe0ff */
[----:B------:R-:W-:Y:S02]  /*7900*/  SHF.L.U32 R73, R55, 0x10, RZ ;  /* 0x0000001037497819 */ /* 0x000fe400000006ff */
[C---:B------:R-:W-:Y:S01]  /*7910*/  PRMT R71, R56.reuse, 0x8880, RZ ;  /* 0x0000888038477816 */ /* 0x040fe200000000ff */
[----:B------:R-:W-:Y:S01]  /*7920*/  UPRMT UR5, UR37, 0x654, UR5 ;  /* 0x0000065425057896 */ /* 0x000fe20008000005 */
[----:B------:R-:W-:Y:S02]  /*7930*/  SHF.R.S32.HI R55, RZ, 0x18, R55 ;  /* 0x00000018ff377819 */ /* 0x000fe40000011437 */
[----:B------:R-:W-:Y:S01]  /*7940*/  SHF.L.U32 R70, R56, 0x10, RZ ;  /* 0x0000001038467819 */ /* 0x000fe200000006ff */
[----:B---3--:R-:W-:Y:S01]  /*7950*/  IMAD R4, R47, R4, RZ ;  /* 0x000000042f047224 */ /* 0x008fe200078e02ff */
[----:B------:R-:W-:Y:S01]  /*7960*/  PRMT R68, R57, 0x8880, RZ ;  /* 0x0000888039447816 */ /* 0x000fe200000000ff */
[----:B------:R-:W-:Y:S01]  /*7970*/  IMAD R5, R47, R5, RZ ;  /* 0x000000052f057224 */ /* 0x000fe200078e02ff */
[----:B------:R-:W-:Y:S01]  /*7980*/  SHF.L.U32 R67, R57, 0x10, RZ ;  /* 0x0000001039437819 */ /* 0x000fe200000006ff */
[----:B------:R-:W-:Y:S01]  /*7990*/  IMAD R6, R47, R6, RZ ;  /* 0x000000062f067224 */ /* 0x000fe200078e02ff */
[----:B------:R-:W-:Y:S01]  /*79a0*/  SYNCS.ARRIVE.TRANS64.RED.A1T0 RZ, [UR5], RZ ;  /* 0x000000ffffff79a7 */ /* 0x000fe20008100405 */
[----:B------:R-:W-:Y:S01]  /*79b0*/  IMAD R4, R49, R48, R4 ;  /* 0x0000003031047224 */ /* 0x000fe200078e0204 */
[----:B------:R-:W-:Y:S01]  /*79c0*/  MOV R49, R80 ;  /* 0x0000005000317202 */ /* 0x000fe20000000f00 */
[----:B------:R-:W-:Y:S01]  /*79d0*/  IMAD R7, R47, R7, RZ ;  /* 0x000000072f077224 */ /* 0x000fe200078e02ff */
[----:B------:R-:W-:Y:S01]  /*79e0*/  PRMT R65, R58, 0x8880, RZ ;  /* 0x000088803a417816 */ /* 0x000fe200000000ff */
[-C--:B------:R-:W-:Y:S01]  /*79f0*/  IMAD R5, R50, R48.reuse, R5 ;  /* 0x0000003032057224 */ /* 0x080fe200078e0205 */
[----:B------:R-:W-:Y:S01]  /*7a00*/  SHF.R.S32.HI R50, RZ, 0x18, R79 ;  /* 0x00000018ff327819 */ /* 0x000fe2000001144f */
[----:B------:R-:W-:Y:S01]  /*7a10*/  IMAD R6, R51, R48, R6 ;  /* 0x0000003033067224 */ /* 0x000fe200078e0206 */
[----:B------:R-:W-:Y:S01]  /*7a20*/  SHF.R.S32.HI R51, RZ, 0x18, R78 ;  /* 0x00000018ff337819 */ /* 0x000fe2000001144e */
[C---:B------:R-:W-:Y:S01]  /*7a30*/  IMAD R8, R47.reuse, R8, RZ ;  /* 0x000000082f087224 */ /* 0x040fe200078e02ff */
[----:B------:R-:W-:Y:S01]  /*7a40*/  SHF.R.S32.HI R57, RZ, 0x18, R57 ;  /* 0x00000018ff397819 */ /* 0x000fe20000011439 */
[----:B------:R-:W-:Y:S01]  /*7a50*/  IMAD R7, R52, R48, R7 ;  /* 0x0000003034077224 */ /* 0x000fe200078e0207 */
[----:B------:R-:W-:Y:S01]  /*7a60*/  SHF.L.U32 R64, R58, 0x10, RZ ;  /* 0x000000103a407819 */ /* 0x000fe200000006ff */
[----:B------:R-:W-:Y:S01]  /*7a70*/  IMAD R9, R47, R9, RZ ;  /* 0x000000092f097224 */ /* 0x000fe200078e02ff */
[----:B------:R-:W-:Y:S01]  /*7a80*/  PRMT R62, R59, 0x8880, RZ ;  /* 0x000088803b3e7816 */ /* 0x000fe200000000ff */
[----:B------:R-:W-:Y:S01]  /*7a90*/  IMAD R10, R47, R10, RZ ;  /* 0x0000000a2f0a7224 */ /* 0x000fe200078e02ff */
[----:B------:R-:W-:Y:S01]  /*7aa0*/  I2IP.S8.S32.SAT R92, R7, R6, RZ ;  /* 0x00000006075c7239 */ /* 0x000fe200000014ff */
[----:B------:R-:W-:Y:S01]  /*7ab0*/  IMAD R8, R49, R48, R8 ;  /* 0x0000003031087224 */ /* 0x000fe200078e0208 */
[----:B------:R-:W-:Y:S01]  /*7ac0*/  MOV R49, R77 ;  /* 0x0000004d00317202 */ /* 0x000fe20000000f00 */
[----:B------:R-:W-:Y:S01]  /*7ad0*/  IMAD R11, R47, R11, RZ ;  /* 0x0000000b2f0b7224 */ /* 0x000fe200078e02ff */
[----:B------:R-:W-:Y:S01]  /*7ae0*/  I2IP.S8.S32.SAT R92, R5, R4, R92 ;  /* 0x00000004055c7239 */ /* 0x000fe2000000145c */
[-C--:B------:R-:W-:Y:S01]  /*7af0*/  IMAD R9, R50, R48.reuse, R9 ;  /* 0x0000003032097224 */ /* 0x080fe200078e0209 */
[----:B------:R-:W-:Y:S01]  /*7b00*/  SHF.R.S32.HI R50, RZ, 0x18, R76 ;  /* 0x00000018ff327819 */ /* 0x000fe2000001144c */
[----:B------:R-:W-:Y:S01]  /*7b10*/  IMAD R10, R51, R48, R10 ;  /* 0x00000030330a7224 */ /* 0x000fe200078e020a */
[----:B------:R-:W-:Y:S01]  /*7b20*/  MOV R51, R74 ;  /* 0x0000004a00337202 */ /* 0x000fe20000000f00 */
[----:B------:R-:W-:Y:S01]  /*7b30*/  IMAD R12, R47, R12, RZ ;  /* 0x0000000c2f0c7224 */ /* 0x000fe200078e02ff */
[----:B------:R-:W-:Y:S01]  /*7b40*/  SHF.L.U32 R75, R54, 0x8, RZ ;  /* 0x00000008364b7819 */ /* 0x000fe200000006ff */
[-C--:B------:R-:W-:Y:S01]  /*7b50*/  IMAD R11, R53, R48.reuse, R11 ;  /* 0x00000030350b7224 */ /* 0x080fe200078e020b */
[----:B------:R-:W-:Y:S01]  /*7b60*/  SHF.R.S32.HI R54, RZ, 0x18, R54 ;  /* 0x00000018ff367819 */ /* 0x000fe20000011436 */
[----:B------:R-:W-:Y:S01]  /*7b70*/  IMAD R13, R47, R13, RZ ;  /* 0x0000000d2f0d7224 */ /* 0x000fe200078e02ff */
[----:B------:R-:W-:Y:S01]  /*7b80*/  SHF.R.S32.HI R53, RZ, 0x18, R72 ;  /* 0x00000018ff357819 */ /* 0x000fe20000011448 */
[----:B------:R-:W-:Y:S01]  /*7b90*/  IMAD R12, R49, R48, R12 ;  /* 0x00000030310c7224 */ /* 0x000fe200078e020c */
[----:B------:R-:W-:Y:S01]  /*7ba0*/  SHF.R.S32.HI R49, RZ, 0x18, R75 ;  /* 0x00000018ff317819 */ /* 0x000fe2000001144b */
[----:B------:R-:W-:Y:S01]  /*7bb0*/  IMAD R14, R47, R14, RZ ;  /* 0x0000000e2f0e7224 */ /* 0x000fe200078e02ff */
[----:B------:R-:W-:Y:S01]  /*7bc0*/  I2IP.S8.S32.SAT R93, R11, R10, RZ ;  /* 0x0000000a0b5d7239 */ /* 0x000fe200000014ff */
[----:B------:R-:W-:Y:S01]  /*7bd0*/  IMAD R15, R47, R15, RZ ;  /* 0x0000000f2f0f7224 */ /* 0x000fe200078e02ff */
[----:B------:R-:W-:Y:S01]  /*7be0*/  SHF.L.U32 R61, R59, 0x10, RZ ;  /* 0x000000103b3d7819 */ /* 0x000fe200000006ff */
[----:B------:R-:W-:Y:S01]  /*7bf0*/  IMAD R13, R50, R48, R13 ;  /* 0x00000030320d7224 */ /* 0x000fe200078e020d */
[----:B------:R-:W-:Y:S01]  /*7c00*/  I2IP.S8.S32.SAT R93, R9, R8, R93 ;  /* 0x00000008095d7239 */ /* 0x000fe2000000145d */
[----:B------:R-:W-:Y:S01]  /*7c10*/  IMAD R16, R47, R16, RZ ;  /* 0x000000102f107224 */ /* 0x000fe200078e02ff */
[----:B------:R-:W-:Y:S01]  /*7c20*/  SHF.R.S32.HI R50, RZ, 0x18, R73 ;  /* 0x00000018ff327819 */ /* 0x000fe20000011449 */
[-C--:B------:R-:W-:Y:S01]  /*7c30*/  IMAD R14, R49, R48.reuse, R14 ;  /* 0x00000030310e7224 */ /* 0x080fe200078e020e */
[----:B------:R-:W-:Y:S01]  /*7c40*/  SHF.R.S32.HI R59, RZ, 0x18, R59 ;  /* 0x00000018ff3b7819 */ /* 0x000fe2000001143b */
[C---:B------:R-:W-:Y:S01]  /*7c50*/  IMAD R17, R47.reuse, R17, RZ ;  /* 0x000000112f117224 */ /* 0x040fe200078e02ff */
[----:B------:R-:W-:Y:S01]  /*7c60*/  SHF.L.U32 R69, R56, 0x8, RZ ;  /* 0x0000000838457819 */ /* 0x000fe200000006ff */
[----:B------:R-:W-:Y:S01]  /*7c70*/  IMAD R15, R54, R48, R15 ;  /* 0x00000030360f7224 */ /* 0x000fe200078e020f */
[----:B------:R-:W-:Y:S01]  /*7c80*/  SHF.R.S32.HI R56, RZ, 0x18, R56 ;  /* 0x00000018ff387819 */ /* 0x000fe20000011438 */
[----:B------:R-:W-:Y:S01]  /*7c90*/  IMAD R18, R47, R18, RZ ;  /* 0x000000122f127224 */ /* 0x000fe200078e02ff */
[----:B------:R-:W-:Y:S01]  /*7ca0*/  SHF.L.U32 R63, R58, 0x8, RZ ;  /* 0x000000083a3f7819 */ /* 0x000fe200000006ff */
[----:B------:R-:W-:Y:S01]  /*7cb0*/  IMAD R16, R51, R48, R16 ;  /* 0x0000003033107224 */ /* 0x000fe200078e0210 */
[----:B------:R-:W-:Y:S01]  /*7cc0*/  I2IP.S8.S32.SAT R94, R15, R14, RZ ;  /* 0x0000000e0f5e7239 */ /* 0x000fe200000014ff */
[----:B------:R-:W-:Y:S01]  /*7cd0*/  IMAD R19, R47, R19, RZ ;  /* 0x000000132f137224 */ /* 0x000fe200078e02ff */
[----:B------:R-:W-:Y:S01]  /*7ce0*/  SHF.R.S32.HI R51, RZ, 0x18, R70 ;  /* 0x00000018ff337819 */ /* 0x000fe20000011446 */
[----:B------:R-:W-:Y:S01]  /*7cf0*/  IMAD R17, R50, R48, R17 ;  /* 0x0000003032117224 */ /* 0x000fe200078e0211 */
[----:B------:R-:W-:Y:S01]  /*7d00*/  I2IP.S8.S32.SAT R94, R13, R12, R94 ;  /* 0x0000000c0d5e7239 */ /* 0x000fe2000000145e */
[----:B------:R-:W-:Y:S01]  /*7d10*/  IMAD R0, R47, R20, RZ ;  /* 0x000000142f007224 */ /* 0x000fe200078e02ff */
[----:B------:R-:W-:Y:S01]  /*7d20*/  SHF.R.S32.HI R50, RZ, 0x18, R69 ;  /* 0x00000018ff327819 */ /* 0x000fe20000011445 */
[-C--:B------:R-:W-:Y:S01]  /*7d30*/  IMAD R18, R53, R48.reuse, R18 ;  /* 0x0000003035127224 */ /* 0x080fe200078e0212 */
[----:B------:R-:W-:Y:S01]  /*7d40*/  SHF.R.S32.HI R58, RZ, 0x18, R58 ;  /* 0x00000018ff3a7819 */ /* 0x000fe2000001143a */
[----:B------:R-:W-:Y:S01]  /*7d50*/  IMAD.MOV.U32 R49, RZ, RZ, R71 ;  /* 0x000000ffff317224 */ /* 0x000fe200078e0047 */
[----:B------:R-:W-:Y:S01]  /*7d60*/  SHF.R.S32.HI R53, RZ, 0x18, R60 ;  /* 0x00000018ff357819 */ /* 0x000fe2000001143c */
[----:B------:R-:W-:Y:S02]  /*7d70*/  IMAD R2, R47, R21, RZ ;  /* 0x000000152f027224 */ /* 0x000fe400078e02ff */
[----:B------:R-:W-:Y:S02]  /*7d80*/  IMAD R19, R55, R48, R19 ;  /* 0x0000003037137224 */ /* 0x000fe400078e0213 */
[----:B------:R-:W-:Y:S02]  /*7d90*/  IMAD R3, R47, R22, RZ ;  /* 0x000000162f037224 */ /* 0x000fe400078e02ff */
[----:B------:R-:W-:Y:S01]  /*7da0*/  IMAD R0, R49, R48, R0 ;  /* 0x0000003031007224 */ /* 0x000fe200078e0200 */
[----:B------:R-:W-:Y:S01]  /*7db0*/  I2IP.S8.S32.SAT R95, R19, R18, RZ ;  /* 0x00000012135f7239 */ /* 0x000fe200000014ff */
[----:B------:R-:W-:Y:S01]  /*7dc0*/  IMAD R23, R47, R23, RZ ;  /* 0x000000172f177224 */ /* 0x000fe200078e02ff */
[----:B------:R-:W-:Y:S01]  /*7dd0*/  MOV R49, R68 ;  /* 0x0000004400317202 */ /* 0x000fe20000000f00 */
[----:B------:R-:W-:Y:S01]  /*7de0*/  IMAD R2, R51, R48, R2 ;  /* 0x0000003033027224 */ /* 0x000fe200078e0202 */
[----:B------:R-:W-:Y:S01]  /*7df0*/  I2IP.S8.S32.SAT R95, R17, R16, R95 ;  /* 0x00000010115f7239 */ /* 0x000fe2000000145f */
[C---:B------:R-:W-:Y:S01]  /*7e00*/  IMAD R20, R47.reuse, R24, RZ ;  /* 0x000000182f147224 */ /* 0x040fe200078e02ff */
[----:B------:R-:W-:Y:S01]  /*7e10*/  SHF.R.S32.HI R51, RZ, 0x18, R66 ;  /* 0x00000018ff337819 */ /* 0x000fe20000011442 */
[-C--:B------:R-:W-:Y:S01]  /*7e20*/  IMAD R3, R50, R48.reuse, R3 ;  /* 0x0000003032037224 */ /* 0x080fe200078e0203 */
[----:B------:R-:W-:Y:S01]  /*7e30*/  SHF.R.S32.HI R50, RZ, 0x18, R67 ;  /* 0x00000018ff327819 */ /* 0x000fe20000011443 */
[C---:B------:R-:W-:Y:S01]  /*7e40*/  IMAD R21, R47.reuse, R25, RZ ;  /* 0x000000192f157224 */ /* 0x040fe200078e02ff */
[----:B------:R1:W-:Y:S01]  /*7e50*/  STS.128 [R105+UR43+0x1600], R92 ;  /* 0x0016005c69007988 */ /* 0x0003e20008000c2b */
[----:B------:R-:W-:Y:S02]  /*7e60*/  IMAD R23, R56, R48, R23 ;  /* 0x0000003038177224 */ /* 0x000fe400078e0217 */
[----:B------:R-:W-:Y:S02]  /*7e70*/  IMAD R22, R47, R26, RZ ;  /* 0x0000001a2f167224 */ /* 0x000fe400078e02ff */
[-C--:B------:R-:W-:Y:S01]  /*7e80*/  IMAD R20, R49, R48.reuse, R20 ;  /* 0x0000003031147224 */ /* 0x080fe200078e0214 */
[----:B------:R-:W-:Y:S01]  /*7e90*/  I2IP.S8.S32.SAT R115, R23, R3, RZ ;  /* 0x0000000317737239 */ /* 0x000fe200000014ff */
[C---:B------:R-:W-:Y:S01]  /*7ea0*/  IMAD R27, R47.reuse, R27, RZ ;  /* 0x0000001b2f1b7224 */ /* 0x040fe200078e02ff */
[----:B------:R-:W-:Y:S01]  /*7eb0*/  MOV R49, R65 ;  /* 0x0000004100317202 */ /* 0x000fe20000000f00 */
[----:B------:R-:W-:Y:S01]  /*7ec0*/  IMAD R21, R50, R48, R21 ;  /* 0x0000003032157224 */ /* 0x000fe200078e0215 */
[----:B------:R-:W-:Y:S01]  /*7ed0*/  I2IP.S8.S32.SAT R116, R2, R0, R115 ;  /* 0x0000000002747239 */ /* 0x000fe20000001473 */
[----:B------:R-:W-:Y:S01]  /*7ee0*/  IMAD R24, R47, R28, RZ ;  /* 0x0000001c2f187224 */ /* 0x000fe200078e02ff */
[----:B------:R-:W-:Y:S01]  /*7ef0*/  SHF.R.S32.HI R50, RZ, 0x18, R64 ;  /* 0x00000018ff327819 */ /* 0x000fe20000011440 */
[----:B------:R-:W-:Y:S01]  /*7f00*/  IMAD R22, R51, R48, R22 ;  /* 0x0000003033167224 */ /* 0x000fe200078e0216 */
[----:B------:R-:W-:Y:S01]  /*7f10*/  MOV R51, R62 ;  /* 0x0000003e00337202 */ /* 0x000fe20000000f00 */
[-C--:B------:R-:W-:Y:S02]  /*7f20*/  IMAD R27, R57, R48.reuse, R27 ;  /* 0x00000030391b7224 */ /* 0x080fe400078e021b */
[----:B------:R-:W-:Y:S02]  /*7f30*/  IMAD R25, R47, R29, RZ ;  /* 0x0000001d2f197224 */ /* 0x000fe400078e02ff */
[----:B------:R-:W-:Y:S01]  /*7f40*/  IMAD R24, R49, R48, R24 ;  /* 0x0000003031187224 */ /* 0x000fe200078e0218 */
[----:B------:R-:W-:Y:S01]  /*7f50*/  SHF.R.S32.HI R49, RZ, 0x18, R63 ;  /* 0x00000018ff317819 */ /* 0x000fe2000001143f */
[----:B------:R-:W-:Y:S01]  /*7f60*/  IMAD R26, R47, R30, RZ ;  /* 0x0000001e2f1a7224 */ /* 0x000fe200078e02ff */
[----:B------:R-:W-:Y:S01]  /*7f70*/  I2IP.S8.S32.SAT R117, R27, R22, RZ ;  /* 0x000000161b757239 */ /* 0x000fe200000014ff */
[C---:B------:R-:W-:Y:S02]  /*7f80*/  IMAD R31, R47.reuse, R31, RZ ;  /* 0x0000001f2f1f7224 */ /* 0x040fe400078e02ff */
[----:B------:R-:W-:Y:S01]  /*7f90*/  IMAD R25, R50, R48, R25 ;  /* 0x0000003032197224 */ /* 0x000fe200078e0219 */
[----:B------:R-:W-:Y:S01]  /*7fa0*/  SHF.R.S32.HI R50, RZ, 0x18, R61 ;  /* 0x00000018ff327819 */ /* 0x000fe2000001143d */
[----:B------:R-:W-:Y:S01]  /*7fb0*/  IMAD R28, R47, R32, RZ ;  /* 0x000000202f1c7224 */ /* 0x000fe200078e02ff */
[----:B------:R-:W-:Y:S01]  /*7fc0*/  I2IP.S8.S32.SAT R117, R21, R20, R117 ;  /* 0x0000001415757239 */ /* 0x000fe20000001475 */
[-C--:B------:R-:W-:Y:S02]  /*7fd0*/  IMAD R26, R49, R48.reuse, R26 ;  /* 0x00000030311a7224 */ /* 0x080fe400078e021a */
[----:B------:R-:W-:Y:S02]  /*7fe0*/  IMAD R29, R47, R33, RZ ;  /* 0x000000212f1d7224 */ /* 0x000fe400078e02ff */
[-C--:B------:R-:W-:Y:S02]  /*7ff0*/  IMAD R31, R58, R48.reuse, R31 ;  /* 0x000000303a1f7224 */ /* 0x080fe400078e021f */
[----:B------:R-:W-:Y:S02]  /*8000*/  IMAD R28, R51, R48, R28 ;  /* 0x00000030331c7224 */ /* 0x000fe400078e021c */
[----:B------:R-:W-:Y:S01]  /*8010*/  IMAD R30, R47, R34, RZ ;  /* 0x000000222f1e7224 */ /* 0x000fe200078e02ff */
[----:B------:R-:W-:Y:S01]  /*8020*/  I2IP.S8.S32.SAT R114, R31, R26, RZ ;  /* 0x0000001a1f727239 */ /* 0x000fe200000014ff */
[----:B------:R-:W-:Y:S02]  /*8030*/  IMAD R29, R50, R48, R29 ;  /* 0x00000030321d7224 */ /* 0x000fe400078e021d */
[----:B------:R-:W-:Y:S01]  /*8040*/  IMAD R35, R47, R35, RZ ;  /* 0x000000232f237224 */ /* 0x000fe200078e02ff */
[----:B------:R-:W-:Y:S01]  /*8050*/  I2IP.S8.S32.SAT R118, R25, R24, R114 ;  /* 0x0000001819767239 */ /* 0x000fe20000001472 */
[-C--:B------:R-:W-:Y:S01]  /*8060*/  IMAD R30, R53, R48.reuse, R30 ;  /* 0x00000030351e7224 */ /* 0x080fe200078e021e */
[----:B------:R-:W-:Y:S01]  /*8070*/  IADD3 R114, PT, PT, R44, 0x1, RZ ;  /* 0x000000012c727810 */ /* 0x000fe20007ffe0ff */
[----:B------:R-:W-:Y:S05]  /*8080*/  IMAD R35, R59, R48, R35 ;  /* 0x000000303b237224 */ /* 0x000fea00078e0223 */
[----:B------:R-:W-:Y:S04]  /*8090*/  I2IP.S8.S32.SAT R120, R35, R30, RZ ;  /* 0x0000001e23787239 */ /* 0x000fe800000014ff */
[----:B------:R-:W-:Y:S05]  /*80a0*/  I2IP.S8.S32.SAT R119, R29, R28, R120 ;  /* 0x0000001c1d777239 */ /* 0x000fea0000001478 */
[----:B------:R1:W-:Y:S01]  /*80b0*/  STS.128 [R104+0x1010], R116 ;  /* 0x0010107468007388 */ /* 0x0003e20000000c00 */
[----:B------:R-:W-:Y:S01]  /*80c0*/  @!PT LDS RZ, [RZ] ;  /* 0x00000000fffff984 */ /* 0x000fe20000000800 */
[----:B------:R-:W-:Y:S01]  /*80d0*/  @!PT LDS RZ, [RZ] ;  /* 0x00000000fffff984 */ /* 0x000fe20000000800 */
[----:B------:R-:W-:Y:S01]  /*80e0*/  @!PT LDS RZ, [RZ] ;  /* 0x00000000fffff984 */ /* 0x000fe20000000800 */
[----:B------:R-:W-:Y:S01]  /*80f0*/  @!PT LDS RZ, [RZ] ;  /* 0x00000000fffff984 */ /* 0x000fe20000000800 */
[----:B------:R3:W-:Y:S07]  /*8100*/  MEMBAR.ALL.CTA ;  /* 0x0000000000007992 */ /* 0x0007ee0000008000 */
[----:B---3--:R-:W3:Y:S02]  /*8110*/  FENCE.VIEW.ASYNC.S ;  /* 0x00000000000073c6 */ /* 0x008ee40000000000 */
[----:B---3--:R-:W-:Y:S06]  /*8120*/  BAR.SYNC.DEFER_BLOCKING 0x1, 0x80 ;  /* 0x0042000000007b1d */ /* 0x008fec0000010000 */
[----:B------:R-:W-:Y:S05]  /*8130*/  @P0 BRA `(.L_x_144) ;  /* 0x0000000000340947 */ /* 0x000fea0003800000 */
[----:B------:R-:W-:Y:S01]  /*8140*/  UIADD3 UR12, UPT, UPT, UR43, 0x1600, URZ ;  /* 0x000016002b0c7890 */ /* 0x000fe2000fffe0ff */
[----:B------:R-:W-:Y:S01]  /*8150*/  R2UR UR9, R97 ;  /* 0x00000000610972ca */ /* 0x000fe200000e0000 */
[----:B------:R-:W-:Y:S01]  /*8160*/  UIADD3 UR10, UP0, UPT, UR46, 0x680, URZ ;  /* 0x000006802e0a7890 */ /* 0x000fe2000ff1e0ff */
[----:B------:R-:W-:Y:S01]  /*8170*/  R2UR UR8, R99 ;  /* 0x00000000630872ca */ /* 0x000fe200000e0000 */
[----:B------:R-:W-:Y:S02]  /*8180*/  UMOV UR7, UR36 ;  /* 0x0000002400077c82 */ /* 0x000fe40008000000 */
[----:B------:R-:W-:Y:S01]  /*8190*/  IMAD.U32 R111, RZ, RZ, UR12 ;  /* 0x0000000cff6f7e24 */ /* 0x000fe2000f8e00ff */
[----:B------:R-:W-:Y:S04]  /*81a0*/  UIADD3.X UR11, UPT, UPT, URZ, UR47, URZ, UP0, !UPT ;  /* 0x0000002fff0b7290 */ /* 0x000fe800087fe4ff */
[----:B------:R-:W-:Y:S03]  /*81b0*/  R2UR UR4, R111 ;  /* 0x000000006f0472ca */ /* 0x000fe600000e0000 */
[----:B------:R-:W-:Y:S02]  /*81c0*/  USHF.L.U32 UR5, UR9, 0x6, URZ ;  /* 0x0000000609057899 */ /* 0x000fe400080006ff */
[----:B------:R-:W-:Y:S09]  /*81d0*/  USHF.L.U32 UR6, UR8, 0x6, URZ ;  /* 0x0000000608067899 */ /* 0x000ff200080006ff */
[----:B------:R3:W-:Y:S01]  /*81e0*/  UTMASTG.3D [UR4], [UR10] ;  /* 0x000000040a0073b5 */ /* 0x0007e20008010000 */
[----:B------:R0:W-:Y:S01]  /*81f0*/  UTMACMDFLUSH ;  /* 0x00000000000079b7 */ /* 0x0001e20000000000 */
[----:B---3--:R-:W-:Y:S04]  /*8200*/  DEPBAR.LE SB0, 0x0 ;  /* 0x000080000000791a */ /* 0x008fe80000000000 */
.L_x_144:
[----:B------:R-:W-:Y:S05]  /*8210*/  BSYNC.RECONVERGENT B0 ;  /* 0x0000000000007941 */ /* 0x000fea0003800200 */
.L_x_143:
[----:B------:R-:W-:Y:S01]  /*8220*/  BAR.SYNC.DEFER_BLOCKING 0x1, 0x80 ;  /* 0x0042000000007b1d */ /* 0x000fe20000010000 */
[----:B------:R-:W-:Y:S01]  /*8230*/  ISETP.NE.AND P2, PT, R112, RZ, PT ;  /* 0x000000ff7000720c */ /* 0x000fe20003f45270 */
[----:B------:R-:W-:Y:S01]  /*8240*/  IMAD.IADD R97, R43, 0x1, R81 ;  /* 0x000000012b617824 */ /* 0x000fe200078e0251 */
[----:B------:R-:W-:Y:S01]  /*8250*/  ISETP.NE.AND P0, PT, R113, 0x2, PT ;  /* 0x000000027100780c */ /* 0x000fe20003f05270 */
[----:B------:R-:W-:Y:S01]  /*8260*/  IMAD.IADD R99, R45, 0x1, R96 ;  /* 0x000000012d637824 */ /* 0x000fe200078e0260 */
[----:B------:R-:W-:Y:S02]  /*8270*/  ISETP.NE.AND P1, PT, R114, 0x4, PT ;  /* 0x000000047200780c */ /* 0x000fe40003f25270 */
[----:B------:R-:W-:Y:S02]  /*8280*/  SEL R0, RZ, 0x1, P0 ;  /* 0x00000001ff007807 */ /* 0x000fe40000000000 */
[----:B------:R-:W-:Y:S02]  /*8290*/  SEL R3, RZ, 0x1, P1 ;  /* 0x00000001ff037807 */ /* 0x000fe40000800000 */
[----:B------:R-:W-:Y:S02]  /*82a0*/  LOP3.LUT R109, R109, R0, RZ, 0x3c, !PT ;  /* 0x000000006d6d7212 */ /* 0x000fe400078e3cff */
[----:B------:R-:W-:Y:S02]  /*82b0*/  LOP3.LUT R110, R110, R3, RZ, 0x3c, !PT ;  /* 0x000000036e6e7212 */ /* 0x000fe400078e3cff */
[----:B------:R-:W-:Y:S02]  /*82c0*/  @P2 R2UR UR36, R107 ;  /* 0x000000006b2422ca */ /* 0x000fe400000e0000 */
[----:B------:R-:W-:Y:S02]  /*82d0*/  SEL R113, R113, RZ, P0 ;  /* 0x000000ff71717207 */ /* 0x000fe40000000000 */
[----:B------:R-:W-:Y:S01]  /*82e0*/  SEL R44, R114, RZ, P1 ;  /* 0x000000ff722c7207 */ /* 0x000fe20000800000 */
[----:B------:R-:W-:Y:S10]  /*82f0*/  @P2 BRA `(.L_x_145) ;  /* 0xffffffe400682947 */ /* 0x000ff4000383ffff */
[----:B------:R-:W-:Y:S05]  /*8300*/  EXIT ;  /* 0x000000000000794d */ /* 0x000fea0003800000 */
.L_x_20:
[----:B--2---:R2:W1:Y:S02]  /*8310*/  SYNCS.PHASECHK.TRANS64.TRYWAIT P0, [R3+URZ+0x3f0], R2 ;  /* 0x0003f002030075a7 */ /* 0x00446400080011ff */
[----:B-1----:R-:W-:Y:S05]  /*8320*/  @!P0 NANOSLEEP.SYNCS 0x989680 ;  /* 0x009896800000895d */ /* 0x002fea0003900000 */
[----:B------:R-:W1:Y:S02]  /*8330*/  @!P0 SYNCS.PHASECHK.TRANS64 P0, [R3+URZ+0x3f0], R2 ;  /* 0x0003f002030085a7 */ /* 0x000e6400080010ff */
[----:B-1----:R-:W-:Y:S05]  /*8340*/  @!P0 BRA `(.L_x_20) ;  /* 0xfffffffc00f08947 */ /* 0x002fea000383ffff */
[----:B------:R-:W-:Y:S05]  /*8350*/  BRA `(.L_x_146) ;  /* 0xffffff9800247947 */ /* 0x000fea000383ffff */
.L_x_23:
[----:B-1----:R-:W-:-:S07]  /*8360*/  MOV R2, UR33 ;  /* 0x0000002100027c02 */ /* 0x002fce0008000f00 */
.L_x_147:
[----:B-1----:R1:W2:Y:S02]  /*8370*/  SYNCS.PHASECHK.TRANS64.TRYWAIT P0, [R2+URZ+0x1b0], R5 ;  /* 0x0001b005020075a7 */ /* 0x0022a400080011ff */
[----:B--2---:R-:W-:Y:S05]  /*8380*/  @!P0 NANOSLEEP.SYNCS 0x989680 ;  /* 0x009896800000895d */ /* 0x004fea0003900000 */
[----:B------:R-:W2:Y:S02]  /*8390*/  @!P0 SYNCS.PHASECHK.TRANS64 P0, [R2+URZ+0x1b0], R5 ;  /* 0x0001b005020085a7 */ /* 0x000ea400080010ff */
[----:B--2---:R-:W-:Y:S05]  /*83a0*/  @!P0 BRA `(.L_x_147) ;  /* 0xfffffffc00f08947 */ /* 0x004fea000383ffff */
[----:B------:R-:W-:Y:S05]  /*83b0*/  BRA `(.L_x_22) ;  /* 0xffffff9800747947 */ /* 0x000fea000383ffff */
.L_x_29:
[----:B-1----:R-:W-:-:S07]  /*83c0*/  MOV R2, UR17 ;  /* 0x0000001100027c02 */ /* 0x002fce0008000f00 */
.L_x_148:
[----:B-1----:R1:W2:Y:S02]  /*83d0*/  SYNCS.PHASECHK.TRANS64.TRYWAIT P0, [R2+URZ+0x1b0], R5 ;  /* 0x0001b005020075a7 */ /* 0x0022a400080011ff */
[----:B--2---:R-:W-:Y:S05]  /*83e0*/  @!P0 NANOSLEEP.SYNCS 0x989680 ;  /* 0x009896800000895d */ /* 0x004fea0003900000 */
[----:B------:R-:W2:Y:S02]  /*83f0*/  @!P0 SYNCS.PHASECHK.TRANS64 P0, [R2+URZ+0x1b0], R5 ;  /* 0x0001b005020085a7 */ /* 0x000ea400080010ff */
[----:B--2---:R-:W-:Y:S05]  /*8400*/  @!P0 BRA `(.L_x_148) ;  /* 0xfffffffc00f08947 */ /* 0x004fea000383ffff */
[----:B------:R-:W-:Y:S05]  /*8410*/  BRA `(.L_x_28) ;  /* 0xffffff9c00187947 */ /* 0x000fea000383ffff */
.L_x_33:
[----:B-1----:R1:W2:Y:S02]  /*8420*/  SYNCS.PHASECHK.TRANS64.TRYWAIT P0, [R2+URZ+0x380], R3 ;  /* 0x00038003020075a7 */ /* 0x0022a400080011ff */
[----:B--2---:R-:W-:Y:S05]  /*8430*/  @!P0 NANOSLEEP.SYNCS 0x989680 ;  /* 0x009896800000895d */ /* 0x004fea0003900000 */
[----:B------:R-:W2:Y:S02]  /*8440*/  @!P0 SYNCS.PHASECHK.TRANS64 P0, [R2+URZ+0x380], R3 ;  /* 0x00038003020085a7 */ /* 0x000ea400080010ff */
[----:B--2---:R-:W-:Y:S05]  /*8450*/  @!P0 BRA `(.L_x_33) ;  /* 0xfffffffc00f08947 */ /* 0x004fea000383ffff */
[----:B------:R-:W-:Y:S05]  /*8460*/  BRA `(.L_x_149) ;  /* 0xffffff9c00a47947 */ /* 0x000fea000383ffff */
.L_x_37:
[----:B----4-:R-:W-:-:S07]  /*8470*/  MOV R0, UR5 ;  /* 0x0000000500007c02 */ /* 0x010fce0008000f00 */
.L_x_150:
[----:B-1----:R1:W2:Y:S02]  /*8480*/  SYNCS.PHASECHK.TRANS64.TRYWAIT P0, [R0+URZ], R3 ;  /* 0x00000003000075a7 */ /* 0x0022a400080011ff */
[----:B--2---:R-:W-:Y:S05]  /*8490*/  @!P0 NANOSLEEP.SYNCS 0x989680 ;  /* 0x009896800000895d */ /* 0x004fea0003900000 */
[----:B------:R-:W2:Y:S02]  /*84a0*/  @!P0 SYNCS.PHASECHK.TRANS64 P0, [R0+URZ], R3 ;  /* 0x00000003000085a7 */ /* 0x000ea400080010ff */
[----:B--2---:R-:W-:Y:S05]  /*84b0*/  @!P0 BRA `(.L_x_150) ;  /* 0xfffffffc00f08947 */ /* 0x004fea000383ffff */
[----:B------:R-:W-:Y:S05]  /*84c0*/  BRA `(.L_x_151) ;  /* 0xffffffa400147947 */ /* 0x000fea000383ffff */
.L_x_38:
[----:B----4-:R-:W-:-:S07]  /*84d0*/  MOV R0, UR5 ;  /* 0x0000000500007c02 */ /* 0x010fce0008000f00 */
.L_x_152:
[----:B-1----:R1:W2:Y:S02]  /*84e0*/  SYNCS.PHASECHK.TRANS64.TRYWAIT P0, [R0+URZ], R3 ;  /* 0x00000003000075a7 */ /* 0x0022a400080011ff */
[----:B--2---:R-:W-:Y:S05]  /*84f0*/  @!P0 NANOSLEEP.SYNCS 0x989680 ;  /* 0x009896800000895d */ /* 0x004fea0003900000 */
[----:B------:R-:W2:Y:S02]  /*8500*/  @!P0 SYNCS.PHASECHK.TRANS64 P0, [R0+URZ], R3 ;  /* 0x00000003000085a7 */ /* 0x000ea400080010ff */
[----:B--2---:R-:W-:Y:S05]  /*8510*/  @!P0 BRA `(.L_x_152) ;  /* 0xfffffffc00f08947 */ /* 0x004fea000383ffff */
[----:B------:R-:W-:Y:S05]  /*8520*/  BRA `(.L_x_153) ;  /* 0xffffffa400207947 */ /* 0x000fea000383ffff */
.L_x_39:
[----:B----4-:R-:W-:-:S07]  /*8530*/  MOV R0, UR5 ;  /* 0x0000000500007c02 */ /* 0x010fce0008000f00 */
.L_x_154:
[----:B-1----:R1:W2:Y:S02]  /*8540*/  SYNCS.PHASECHK.TRANS64.TRYWAIT P0, [R0+URZ], R3 ;  /* 0x00000003000075a7 */ /* 0x0022a400080011ff */
[----:B--2---:R-:W-:Y:S05]  /*8550*/  @!P0 NANOSLEEP.SYNCS 0x989680 ;  /* 0x009896800000895d */ /* 0x004fea0003900000 */
[----:B------:R-:W2:Y:S02]  /*8560*/  @!P0 SYNCS.PHASECHK.TRANS64 P0, [R0+URZ], R3 ;  /* 0x00000003000085a7 */ /* 0x000ea400080010ff */
[----:B--2---:R-:W-:Y:S05]  /*8570*/  @!P0 BRA `(.L_x_154) ;  /* 0xfffffffc00f08947 */ /* 0x004fea000383ffff */
[----:B------:R-:W-:Y:S05]  /*8580*/  BRA `(.L_x_155) ;  /* 0xffffffa4002c7947 */ /* 0x000fea000383ffff */
.L_x_40:
[----:B----4-:R-:W-:-:S07]  /*8590*/  MOV R0, UR5 ;  /* 0x0000000500007c02 */ /* 0x010fce0008000f00 */
.L_x_156:
[----:B-1----:R1:W2:Y:S02]  /*85a0*/  SYNCS.PHASECHK.TRANS64.TRYWAIT P0, [R0+URZ], R3 ;  /* 0x00000003000075a7 */ /* 0x0022a400080011ff */
[----:B--2---:R-:W-:Y:S05]  /*85b0*/  @!P0 NANOSLEEP.SYNCS 0x989680 ;  /* 0x009896800000895d */ /* 0x004fea0003900000 */
[----:B------:R-:W2:Y:S02]  /*85c0*/  @!P0 SYNCS.PHASECHK.TRANS64 P0, [R0+URZ], R3 ;  /* 0x00000003000085a7 */ /* 0x000ea400080010ff */
[----:B--2---:R-:W-:Y:S05]  /*85d0*/  @!P0 BRA `(.L_x_156) ;  /* 0xfffffffc00f08947 */ /* 0x004fea000383ffff */
[----:B------:R-:W-:Y:S05]  /*85e0*/  BRA `(.L_x_157) ;  /* 0xffffffa400387947 */ /* 0x000fea000383ffff */
.L_x_41:
[----:B----4-:R-:W-:-:S07]  /*85f0*/  MOV R0, UR5 ;  /* 0x0000000500007c02 */ /* 0x010fce0008000f00 */
.L_x_158:
[----:B-1----:R1:W2:Y:S02]  /*8600*/  SYNCS.PHASECHK.TRANS64.TRYWAIT P0, [R0+URZ], R3 ;  /* 0x00000003000075a7 */ /* 0x0022a400080011ff */
[----:B--2---:R-:W-:Y:S05]  /*8610*/  @!P0 NANOSLEEP.SYNCS 0x989680 ;  /* 0x009896800000895d */ /* 0x004fea0003900000 */
[----:B------:R-:W2:Y:S02]  /*8620*/  @!P0 SYNCS.PHASECHK.TRANS64 P0, [R0+URZ], R3 ;  /* 0x00000003000085a7 */ /* 0x000ea400080010ff */
[----:B--2---:R-:W-:Y:S05]  /*8630*/  @!P0 BRA `(.L_x_158) ;  /* 0xfffffffc00f08947 */ /* 0x004fea000383ffff */
[----:B------:R-:W-:Y:S05]  /*8640*/  BRA `(.L_x_159) ;  /* 0xffffffa400447947 */ /* 0x000fea000383ffff */
.L_x_42:
[----:B----4-:R-:W-:-:S07]  /*8650*/  MOV R0, UR5 ;  /* 0x0000000500007c02 */ /* 0x010fce0008000f00 */
.L_x_160:
[----:B-1----:R1:W2:Y:S02]  /*8660*/  SYNCS.PHASECHK.TRANS64.TRYWAIT P0, [R0+URZ], R3 ;  /* 0x00000003000075a7 */ /* 0x0022a400080011ff */
[----:B--2---:R-:W-:Y:S05]  /*8670*/  @!P0 NANOSLEEP.SYNCS 0x989680 ;  /* 0x009896800000895d */ /* 0x004fea0003900000 */
[----:B------:R-:W2:Y:S02]  /*8680*/  @!P0 SYNCS.PHASECHK.TRANS64 P0, [R0+URZ], R3 ;  /* 0x00000003000085a7 */ /* 0x000ea400080010ff */
[----:B--2---:R-:W-:Y:S05]  /*8690*/  @!P0 BRA `(.L_x_160) ;  /* 0xfffffffc00f08947 */ /* 0x004fea000383ffff */
[----:B------:R-:W-:Y:S05]  /*86a0*/  BRA `(.L_x_161) ;  /* 0xffffffa400507947 */ /* 0x000fea000383ffff */
.L_x_43:
[----:B----4-:R-:W-:-:S07]  /*86b0*/  MOV R0, UR5 ;  /* 0x0000000500007c02 */ /* 0x010fce0008000f00 */
.L_x_162:
[----:B-1----:R1:W2:Y:S02]  /*86c0*/  SYNCS.PHASECHK.TRANS64.TRYWAIT P0, [R0+URZ], R3 ;  /* 0x00000003000075a7 */ /* 0x0022a400080011ff */
[----:B--2---:R-:W-:Y:S05]  /*86d0*/  @!P0 NANOSLEEP.SYNCS 0x989680 ;  /* 0x009896800000895d */ /* 0x004fea0003900000 */
[----:B------:R-:W2:Y:S02]  /*86e0*/  @!P0 SYNCS.PHASECHK.TRANS64 P0, [R0+URZ], R3 ;  /* 0x00000003000085a7 */ /* 0x000ea400080010ff */
[----:B--2---:R-:W-:Y:S05]  /*86f0*/  @!P0 BRA `(.L_x_162) ;  /* 0xfffffffc00f08947 */ /* 0x004fea000383ffff */
[----:B------:R-:W-:Y:S05]  /*8700*/  BRA `(.L_x_163) ;  /* 0xffffffa4005c7947 */ /* 0x000fea000383ffff */
.L_x_44:
[----:B----4-:R-:W-:-:S07]  /*8710*/  MOV R0, UR5 ;  /* 0x0000000500007c02 */ /* 0x010fce0008000f00 */
.L_x_164:
[----:B-1----:R1:W2:Y:S02]  /*8720*/  SYNCS.PHASECHK.TRANS64.TRYWAIT P0, [R0+URZ], R3 ;  /* 0x00000003000075a7 */ /* 0x0022a400080011ff */
[----:B--2---:R-:W-:Y:S05]  /*8730*/  @!P0 NANOSLEEP.SYNCS 0x989680 ;  /* 0x009896800000895d */ /* 0x004fea0003900000 */
[----:B------:R-:W2:Y:S02]  /*8740*/  @!P0 SYNCS.PHASECHK.TRANS64 P0, [R0+URZ], R3 ;  /* 0x00000003000085a7 */ /* 0x000ea400080010ff */
[----:B--2---:R-:W-:Y:S05]  /*8750*/  @!P0 BRA `(.L_x_164) ;  /* 0xfffffffc00f08947 */ /* 0x004fea000383ffff */
[----:B------:R-:W-:Y:S05]  /*8760*/  BRA `(.L_x_165) ;  /* 0xffffffa400687947 */ /* 0x000fea000383ffff */
.L_x_45:
[----:B----4-:R-:W-:-:S07]  /*8770*/  MOV R0, UR5 ;  /* 0x0000000500007c02 */ /* 0x010fce0008000f00 */
.L_x_166:
[----:B-1----:R1:W2:Y:S02]  /*8780*/  SYNCS.PHASECHK.TRANS64.TRYWAIT P0, [R0+URZ], R3 ;  /* 0x00000003000075a7 */ /* 0x0022a400080011ff */
[----:B--2---:R-:W-:Y:S05]  /*8790*/  @!P0 NANOSLEEP.SYNCS 0x989680 ;  /* 0x009896800000895d */ /* 0x004fea0003900000 */
[----:B------:R-:W2:Y:S02]  /*87a0*/  @!P0 SYNCS.PHASECHK.TRANS64 P0, [R0+URZ], R3 ;  /* 0x00000003000085a7 */ /* 0x000ea400080010ff */
[----:B--2---:R-:W-:Y:S05]  /*87b0*/  @!P0 BRA `(.L_x_166) ;  /* 0xfffffffc00f08947 */ /* 0x004fea000383ffff */
[----:B------:R-:W-:Y:S05]  /*87c0*/  BRA `(.L_x_167) ;  /* 0xffffffa400747947 */ /* 0x000fea000383ffff */
.L_x_46:
[----:B----4-:R-:W-:-:S07]  /*87d0*/  MOV R0, UR5 ;  /* 0x0000000500007c02 */ /* 0x010fce0008000f00 */
.L_x_168:
[----:B-1----:R1:W2:Y:S02]  /*87e0*/  SYNCS.PHASECHK.TRANS64.TRYWAIT P0, [R0+URZ], R3 ;  /* 0x00000003000075a7 */ /* 0x0022a400080011ff */
[----:B--2---:R-:W-:Y:S05]  /*87f0*/  @!P0 NANOSLEEP.SYNCS 0x989680 ;  /* 0x009896800000895d */ /* 0x004fea0003900000 */
[----:B------:R-:W2:Y:S02]  /*8800*/  @!P0 SYNCS.PHASECHK.TRANS64 P0, [R0+URZ], R3 ;  /* 0x00000003000085a7 */ /* 0x000ea400080010ff */
[----:B--2---:R-:W-:Y:S05]  /*8810*/  @!P0 BRA `(.L_x_168) ;  /* 0xfffffffc00f08947 */ /* 0x004fea000383ffff */
[----:B------:R-:W-:Y:S05]  /*8820*/  BRA `(.L_x_169) ;  /* 0xffffffa400807947 */ /* 0x000fea000383ffff */
.L_x_47:
[----:B----4-:R-:W-:-:S07]  /*8830*/  MOV R0, UR5 ;  /* 0x0000000500007c02 */ /* 0x010fce0008000f00 */
.L_x_170:
[----:B-1----:R1:W2:Y:S02]  /*8840*/  SYNCS.PHASECHK.TRANS64.TRYWAIT P0, [R0+URZ], R3 ;  /* 0x00000003000075a7 */ /* 0x0022a400080011ff */
[----:B--2---:R-:W-:Y:S05]  /*8850*/  @!P0 NANOSLEEP.SYNCS 0x989680 ;  /* 0x009896800000895d */ /* 0x004fea0003900000 */
[----:B------:R-:W2:Y:S02]  /*8860*/  @!P0 SYNCS.PHASECHK.TRANS64 P0, [R0+URZ], R3 ;  /* 0x00000003000085a7 */ /* 0x000ea400080010ff */
[----:B--2---:R-:W-:Y:S05]  /*8870*/  @!P0 BRA `(.L_x_170) ;  /* 0xfffffffc00f08947 */ /* 0x004fea000383ffff */
[----:B------:R-:W-:Y:S05]  /*8880*/  BRA `(.L_x_171) ;  /* 0xffffffa4008c7947 */ /* 0x000fea000383ffff */
.L_x_48:
[----:B----4-:R-:W-:-:S07]  /*8890*/  MOV R0, UR5 ;  /* 0x0000000500007c02 */ /* 0x010fce0008000f00 */
.L_x_172:
[----:B-1----:R1:W2:Y:S02]  /*88a0*/  SYNCS.PHASECHK.TRANS64.TRYWAIT P0, [R0+URZ], R3 ;  /* 0x00000003000075a7 */ /* 0x0022a400080011ff */
[----:B--2---:R-:W-:Y:S05]  /*88b0*/  @!P0 NANOSLEEP.SYNCS 0x989680 ;  /* 0x009896800000895d */ /* 0x004fea0003900000 */
[----:B------:R-:W2:Y:S02]  /*88c0*/  @!P0 SYNCS.PHASECHK.TRANS64 P0, [R0+URZ], R3 ;  /* 0x00000003000085a7 */ /* 0x000ea400080010ff */
[----:B--2---:R-:W-:Y:S05]  /*88d0*/  @!P0 BRA `(.L_x_172) ;  /* 0xfffffffc00f08947 */ /* 0x004fea000383ffff */
[----:B------:R-:W-:Y:S05]  /*88e0*/  BRA `(.L_x_173) ;  /* 0xffffffa400987947 */ /* 0x000fea000383ffff */
.L_x_49:
[----:B----4-:R-:W-:-:S07]  /*88f0*/  MOV R0, UR5 ;  /* 0x0000000500007c02 */ /* 0x010fce0008000f00 */
.L_x_174:
[----:B-1----:R1:W2:Y:S02]  /*8900*/  SYNCS.PHASECHK.TRANS64.TRYWAIT P0, [R0+URZ], R3 ;  /* 0x00000003000075a7 */ /* 0x0022a400080011ff */
[----:B--2---:R-:W-:Y:S05]  /*8910*/  @!P0 NANOSLEEP.SYNCS 0x989680 ;  /* 0x009896800000895d */ /* 0x004fea0003900000 */
[----:B------:R-:W2:Y:S02]  /*8920*/  @!P0 SYNCS.PHASECHK.TRANS64 P0, [R0+URZ], R3 ;  /* 0x00000003000085a7 */ /* 0x000ea400080010ff */
[----:B--2---:R-:W-:Y:S05]  /*8930*/  @!P0 BRA `(.L_x_174) ;  /* 0xfffffffc00f08947 */ /* 0x004fea000383ffff */
[----:B------:R-:W-:Y:S05]  /*8940*/  BRA `(.L_x_175) ;  /* 0xffffffa400a47947 */ /* 0x000fea000383ffff */
.L_x_50:
[----:B----4-:R-:W-:-:S07]  /*8950*/  MOV R0, UR5 ;  /* 0x0000000500007c02 */ /* 0x010fce0008000f00 */
.L_x_176:
[----:B-1----:R1:W2:Y:S02]  /*8960*/  SYNCS.PHASECHK.TRANS64.TRYWAIT P0, [R0+URZ], R3 ;  /* 0x00000003000075a7 */ /* 0x0022a400080011ff */
[----:B--2---:R-:W-:Y:S05]  /*8970*/  @!P0 NANOSLEEP.SYNCS 0x989680 ;  /* 0x009896800000895d */ /* 0x004fea0003900000 */
[----:B------:R-:W2:Y:S02]  /*8980*/  @!P0 SYNCS.PHASECHK.TRANS64 P0, [R0+URZ], R3 ;  /* 0x00000003000085a7 */ /* 0x000ea400080010ff */
[----:B--2---:R-:W-:Y:S05]  /*8990*/  @!P0 BRA `(.L_x_176) ;  /* 0xfffffffc00f08947 */ /* 0x004fea000383ffff */
[----:B------:R-:W-:Y:S05]  /*89a0*/  BRA `(.L_x_177) ;  /* 0xffffffa400b07947 */ /* 0x000fea000383ffff */
.L_x_51:
[----:B----4-:R-:W-:-:S07]  /*89b0*/  MOV R0, UR5 ;  /* 0x0000000500007c02 */ /* 0x010fce0008000f00 */
.L_x_178:
[----:B-1----:R1:W2:Y:S02]  /*89c0*/  SYNCS.PHASECHK.TRANS64.TRYWAIT P0, [R0+URZ], R3 ;  /* 0x00000003000075a7 */ /* 0x0022a400080011ff */
[----:B--2---:R-:W-:Y:S05]  /*89d0*/  @!P0 NANOSLEEP.SYNCS 0x989680 ;  /* 0x009896800000895d */ /* 0x004fea0003900000 */
[----:B------:R-:W2:Y:S02]  /*89e0*/  @!P0 SYNCS.PHASECHK.TRANS64 P0, [R0+URZ], R3 ;  /* 0x00000003000085a7 */ /* 0x000ea400080010ff */
[----:B--2---:R-:W-:Y:S05]  /*89f0*/  @!P0 BRA `(.L_x_178) ;  /* 0xfffffffc00f08947 */ /* 0x004fea000383ffff */
[----:B------:R-:W-:Y:S05]  /*8a00*/  BRA `(.L_x_179) ;  /* 0xffffffa400bc7947 */ /* 0x000fea000383ffff */
.L_x_52:
[----:B----4-:R-:W-:-:S07]  /*8a10*/  MOV R0, UR5 ;  /* 0x0000000500007c02 */ /* 0x010fce0008000f00 */
.L_x_180:
[----:B-1----:R1:W2:Y:S02]  /*8a20*/  SYNCS.PHASECHK.TRANS64.TRYWAIT P0, [R0+URZ], R3 ;  /* 0x00000003000075a7 */ /* 0x0022a400080011ff */
[----:B--2---:R-:W-:Y:S05]  /*8a30*/  @!P0 NANOSLEEP.SYNCS 0x989680 ;  /* 0x009896800000895d */ /* 0x004fea0003900000 */
[----:B------:R-:W2:Y:S02]  /*8a40*/  @!P0 SYNCS.PHASECHK.TRANS64 P0, [R0+URZ], R3 ;  /* 0x00000003000085a7 */ /* 0x000ea400080010ff */
[----:B--2---:R-:W-:Y:S05]  /*8a50*/  @!P0 BRA `(.L_x_180) ;  /* 0xfffffffc00f08947 */ /* 0x004fea000383ffff */
[----:B------:R-:W-:Y:S05]  /*8a60*/  BRA `(.L_x_181) ;  /* 0xffffffa400c87947 */ /* 0x000fea000383ffff */
.L_x_53:
[----:B----4-:R-:W-:-:S07]  /*8a70*/  MOV R0, UR5 ;  /* 0x0000000500007c02 */ /* 0x010fce0008000f00 */
.L_x_182:
[----:B-1----:R1:W2:Y:S02]  /*8a80*/  SYNCS.PHASECHK.TRANS64.TRYWAIT P0, [R0+URZ], R3 ;  /* 0x00000003000075a7 */ /* 0x0022a400080011ff */
[----:B--2---:R-:W-:Y:S05]  /*8a90*/  @!P0 NANOSLEEP.SYNCS 0x989680 ;  /* 0x009896800000895d */ /* 0x004fea0003900000 */
[----:B------:R-:W2:Y:S02]  /*8aa0*/  @!P0 SYNCS.PHASECHK.TRANS64 P0, [R0+URZ], R3 ;  /* 0x00000003000085a7 */ /* 0x000ea400080010ff */
[----:B--2---:R-:W-:Y:S05]  /*8ab0*/  @!P0 BRA `(.L_x_182) ;  /* 0xfffffffc00f08947 */ /* 0x004fea000383ffff */
[----:B------:R-:W-:Y:S05]  /*8ac0*/  BRA `(.L_x_183) ;  /* 0xffffffa400d47947 */ /* 0x000fea000383ffff */
.L_x_54:
[----:B----4-:R-:W-:-:S07]  /*8ad0*/  MOV R0, UR5 ;  /* 0x0000000500007c02 */ /* 0x010fce0008000f00 */
.L_x_184:
[----:B-1----:R1:W2:Y:S02]  /*8ae0*/  SYNCS.PHASECHK.TRANS64.TRYWAIT P0, [R0+URZ], R3 ;  /* 0x00000003000075a7 */ /* 0x0022a400080011ff */
[----:B--2---:R-:W-:Y:S05]  /*8af0*/  @!P0 NANOSLEEP.SYNCS 0x989680 ;  /* 0x009896800000895d */ /* 0x004fea0003900000 */
[----:B------:R-:W2:Y:S02]  /*8b00*/  @!P0 SYNCS.PHASECHK.TRANS64 P0, [R0+URZ], R3 ;  /* 0x00000003000085a7 */ /* 0x000ea400080010ff */
[----:B--2---:R-:W-:Y:S05]  /*8b10*/  @!P0 BRA `(.L_x_184) ;  /* 0xfffffffc00f08947 */ /* 0x004fea000383ffff */
[----:B------:R-:W-:Y:S05]  /*8b20*/  BRA `(.L_x_185) ;  /* 0xffffffa400e07947 */ /* 0x000fea000383ffff */
.L_x_55:
[----:B----4-:R-:W-:-:S07]  /*8b30*/  MOV R0, UR5 ;  /* 0x0000000500007c02 */ /* 0x010fce0008000f00 */
.L_x_186:
[----:B-1----:R1:W2:Y:S02]  /*8b40*/  SYNCS.PHASECHK.TRANS64.TRYWAIT P0, [R0+URZ], R3 ;  /* 0x00000003000075a7 */ /* 0x0022a400080011ff */
[----:B--2---:R-:W-:Y:S05]  /*8b50*/  @!P0 NANOSLEEP.SYNCS 0x989680 ;  /* 0x009896800000895d */ /* 0x004fea0003900000 */
[----:B------:R-:W2:Y:S02]  /*8b60*/  @!P0 SYNCS.PHASECHK.TRANS64 P0, [R0+URZ], R3 ;  /* 0x00000003000085a7 */ /* 0x000ea400080010ff */
[----:B--2---:R-:W-:Y:S05]  /*8b70*/  @!P0 BRA `(.L_x_186) ;  /* 0xfffffffc00f08947 */ /* 0x004fea000383ffff */
[----:B------:R-:W-:Y:S05]  /*8b80*/  BRA `(.L_x_187) ;  /* 0xffffffa400ec7947 */ /* 0x000fea000383ffff */
.L_x_56:
[----:B----4-:R-:W-:-:S07]  /*8b90*/  MOV R0, UR5 ;  /* 0x0000000500007c02 */ /* 0x010fce0008000f00 */
.L_x_188:
[----:B-1----:R1:W2:Y:S02]  /*8ba0*/  SYNCS.PHASECHK.TRANS64.TRYWAIT P0, [R0+URZ], R3 ;  /* 0x00000003000075a7 */ /* 0x0022a400080011ff */
[----:B--2---:R-:W-:Y:S05]  /*8bb0*/  @!P0 NANOSLEEP.SYNCS 0x989680 ;  /* 0x009896800000895d */ /* 0x004fea0003900000 */
[----:B------:R-:W2:Y:S02]  /*8bc0*/  @!P0 SYNCS.PHASECHK.TRANS64 P0, [R0+URZ], R3 ;  /* 0x00000003000085a7 */ /* 0x000ea400080010ff */
[----:B--2---:R-:W-:Y:S05]  /*8bd0*/  @!P0 BRA `(.L_x_188) ;  /* 0xfffffffc00f08947 */ /* 0x004fea000383ffff */
[----:B------:R-:W-:Y:S05]  /*8be0*/  BRA `(.L_x_189) ;  /* 0xffffffa400f87947 */ /* 0x000fea000383ffff */
.L_x_57:
[----:B----4-:R-:W-:-:S07]  /*8bf0*/  MOV R0, UR5 ;  /* 0x0000000500007c02 */ /* 0x010fce0008000f00 */
.L_x_190:
[----:B-1----:R1:W2:Y:S02]  /*8c00*/  SYNCS.PHASECHK.TRANS64.TRYWAIT P0, [R0+URZ], R3 ;  /* 0x00000003000075a7 */ /* 0x0022a400080011ff */
[----:B--2---:R-:W-:Y:S05]  /*8c10*/  @!P0 NANOSLEEP.SYNCS 0x989680 ;  /* 0x009896800000895d */ /* 0x004fea0003900000 */
[----:B------:R-:W2:Y:S02]  /*8c20*/  @!P0 SYNCS.PHASECHK.TRANS64 P0, [R0+URZ], R3 ;  /* 0x00000003000085a7 */ /* 0x000ea400080010ff */
[----:B--2---:R-:W-:Y:S05]  /*8c30*/  @!P0 BRA `(.L_x_190) ;  /* 0xfffffffc00f08947 */ /* 0x004fea000383ffff */
[----:B------:R-:W-:Y:S05]  /*8c40*/  BRA `(.L_x_191) ;  /* 0xffffffa800047947 */ /* 0x000fea000383ffff */
.L_x_58:
[----:B----4-:R-:W-:-:S07]  /*8c50*/  MOV R0, UR5 ;  /* 0x0000000500007c02 */ /* 0x010fce0008000f00 */
.L_x_192:
[----:B-1----:R1:W2:Y:S02]  /*8c60*/  SYNCS.PHASECHK.TRANS64.TRYWAIT P0, [R0+URZ], R3 ;  /* 0x00000003000075a7 */ /* 0x0022a400080011ff */
[----:B--2---:R-:W-:Y:S05]  /*8c70*/  @!P0 NANOSLEEP.SYNCS 0x989680 ;  /* 0x009896800000895d */ /* 0x004fea0003900000 */
[----:B------:R-:W2:Y:S02]  /*8c80*/  @!P0 SYNCS.PHASECHK.TRANS64 P0, [R0+URZ], R3 ;  /* 0x00000003000085a7 */ /* 0x000ea400080010ff */
[----:B--2---:R-:W-:Y:S05]  /*8c90*/  @!P0 BRA `(.L_x_192) ;  /* 0xfffffffc00f08947 */ /* 0x004fea000383ffff */
[----:B------:R-:W-:Y:S05]  /*8ca0*/  BRA `(.L_x_193) ;  /* 0xffffffa800107947 */ /* 0x000fea000383ffff */
.L_x_59:
[----:B----4-:R-:W-:-:S07]  /*8cb0*/  MOV R0, UR5 ;  /* 0x0000000500007c02 */ /* 0x010fce0008000f00 */
.L_x_194:
[----:B-1----:R1:W2:Y:S02]  /*8cc0*/  SYNCS.PHASECHK.TRANS64.TRYWAIT P0, [R0+URZ], R3 ;  /* 0x00000003000075a7 */ /* 0x0022a400080011ff */
[----:B--2---:R-:W-:Y:S05]  /*8cd0*/  @!P0 NANOSLEEP.SYNCS 0x989680 ;  /* 0x009896800000895d */ /* 0x004fea0003900000 */
[----:B------:R-:W2:Y:S02]  /*8ce0*/  @!P0 SYNCS.PHASECHK.TRANS64 P0, [R0+URZ], R3 ;  /* 0x00000003000085a7 */ /* 0x000ea400080010ff */
[----:B--2---:R-:W-:Y:S05]  /*8cf0*/  @!P0 BRA `(.L_x_194) ;  /* 0xfffffffc00f08947 */ /* 0x004fea000383ffff */
[----:B------:R-:W-:Y:S05]  /*8d00*/  BRA `(.L_x_195) ;  /* 0xffffffa8001c7947 */ /* 0x000fea000383ffff */
.L_x_60:
[----:B----4-:R-:W-:-:S07]  /*8d10*/  MOV R0, UR5 ;  /* 0x0000000500007c02 */ /* 0x010fce0008000f00 */
.L_x_196:
[----:B-1----:R1:W2:Y:S02]  /*8d20*/  SYNCS.PHASECHK.TRANS64.TRYWAIT P0, [R0+URZ], R3 ;  /* 0x00000003000075a7 */ /* 0x0022a400080011ff */
[----:B--2---:R-:W-:Y:S05]  /*8d30*/  @!P0 NANOSLEEP.SYNCS 0x989680 ;  /* 0x009896800000895d */ /* 0x004fea0003900000 */
[----:B------:R-:W2:Y:S02]  /*8d40*/  @!P0 SYNCS.PHASECHK.TRANS64 P0, [R0+URZ], R3 ;  /* 0x00000003000085a7 */ /* 0x000ea400080010ff */
[----:B--2---:R-:W-:Y:S05]  /*8d50*/  @!P0 BRA `(.L_x_196) ;  /* 0xfffffffc00f08947 */ /* 0x004fea000383ffff */
[----:B------:R-:W-:Y:S05]  /*8d60*/  BRA `(.L_x_197) ;  /* 0xffffffa800287947 */ /* 0x000fea000383ffff */
.L_x_61:
[----:B----4-:R-:W-:-:S07]  /*8d70*/  MOV R0, UR5 ;  /* 0x0000000500007c02 */ /* 0x010fce0008000f00 */
.L_x_198:
[----:B-1----:R1:W2:Y:S02]  /*8d80*/  SYNCS.PHASECHK.TRANS64.TRYWAIT P0, [R0+URZ], R3 ;  /* 0x00000003000075a7 */ /* 0x0022a400080011ff */
[----:B--2---:R-:W-:Y:S05]  /*8d90*/  @!P0 NANOSLEEP.SYNCS 0x989680 ;  /* 0x009896800000895d */ /* 0x004fea0003900000 */
[----:B------:R-:W2:Y:S02]  /*8da0*/  @!P0 SYNCS.PHASECHK.TRANS64 P0, [R0+URZ], R3 ;  /* 0x00000003000085a7 */ /* 0x000ea400080010ff */
[----:B--2---:R-:W-:Y:S05]  /*8db0*/  @!P0 BRA `(.L_x_198) ;  /* 0xfffffffc00f08947 */ /* 0x004fea000383ffff */
[----:B------:R-:W-:Y:S05]  /*8dc0*/  BRA `(.L_x_199) ;  /* 0xffffffa800347947 */ /* 0x000fea000383ffff */
.L_x_62:
[----:B----4-:R-:W-:-:S07]  /*8dd0*/  MOV R0, UR5 ;  /* 0x0000000500007c02 */ /* 0x010fce0008000f00 */
.L_x_200:
[----:B-1----:R1:W2:Y:S02]  /*8de0*/  SYNCS.PHASECHK.TRANS64.TRYWAIT P0, [R0+URZ], R3 ;  /* 0x00000003000075a7 */ /* 0x0022a400080011ff */
[----:B--2---:R-:W-:Y:S05]  /*8df0*/  @!P0 NANOSLEEP.SYNCS 0x989680 ;  /* 0x009896800000895d */ /* 0x004fea0003900000 */
[----:B------:R-:W2:Y:S02]  /*8e00*/  @!P0 SYNCS.PHASECHK.TRANS64 P0, [R0+URZ], R3 ;  /* 0x00000003000085a7 */ /* 0x000ea400080010ff */
[----:B--2---:R-:W-:Y:S05]  /*8e10*/  @!P0 BRA `(.L_x_200) ;  /* 0xfffffffc00f08947 */ /* 0x004fea000383ffff */
[----:B------:R-:W-:Y:S05]  /*8e20*/  BRA `(.L_x_201) ;  /* 0xffffffa800407947 */ /* 0x000fea000383ffff */
.L_x_63:
[----:B----4-:R-:W-:-:S07]  /*8e30*/  MOV R0, UR5 ;  /* 0x0000000500007c02 */ /* 0x010fce0008000f00 */
.L_x_202:
[----:B-1----:R1:W2:Y:S02]  /*8e40*/  SYNCS.PHASECHK.TRANS64.TRYWAIT P0, [R0+URZ], R3 ;  /* 0x00000003000075a7 */ /* 0x0022a400080011ff */
[----:B--2---:R-:W-:Y:S05]  /*8e50*/  @!P0 NANOSLEEP.SYNCS 0x989680 ;  /* 0x009896800000895d */ /* 0x004fea0003900000 */
[----:B------:R-:W2:Y:S02]  /*8e60*/  @!P0 SYNCS.PHASECHK.TRANS64 P0, [R0+URZ], R3 ;  /* 0x00000003000085a7 */ /* 0x000ea400080010ff */
[----:B--2---:R-:W-:Y:S05]  /*8e70*/  @!P0 BRA `(.L_x_202) ;  /* 0xfffffffc00f08947 */ /* 0x004fea000383ffff */
[----:B------:R-:W-:Y:S05]  /*8e80*/  BRA `(.L_x_203) ;  /* 0xffffffa8004c7947 */ /* 0x000fea000383ffff */
.L_x_64:
[----:B----4-:R-:W-:-:S07]  /*8e90*/  MOV R0, UR5 ;  /* 0x0000000500007c02 */ /* 0x010fce0008000f00 */
.L_x_204:
[----:B-1----:R1:W2:Y:S02]  /*8ea0*/  SYNCS.PHASECHK.TRANS64.TRYWAIT P0, [R0+URZ], R3 ;  /* 0x00000003000075a7 */ /* 0x0022a400080011ff */
[----:B--2---:R-:W-:Y:S05]  /*8eb0*/  @!P0 NANOSLEEP.SYNCS 0x989680 ;  /* 0x009896800000895d */ /* 0x004fea0003900000 */
[----:B------:R-:W2:Y:S02]  /*8ec0*/  @!P0 SYNCS.PHASECHK.TRANS64 P0, [R0+URZ], R3 ;  /* 0x00000003000085a7 */ /* 0x000ea400080010ff */
[----:B--2---:R-:W-:Y:S05]  /*8ed0*/  @!P0 BRA `(.L_x_204) ;  /* 0xfffffffc00f08947 */ /* 0x004fea000383ffff */
[----:B------:R-:W-:Y:S05]  /*8ee0*/  BRA `(.L_x_205) ;  /* 0xffffffa800587947 */ /* 0x000fea000383ffff */
.L_x_65:
[----:B----4-:R-:W-:-:S07]  /*8ef0*/  MOV R0, UR5 ;  /* 0x0000000500007c02 */ /* 0x010fce0008000f00 */
.L_x_206:
[----:B-1----:R1:W2:Y:S02]  /*8f00*/  SYNCS.PHASECHK.TRANS64.TRYWAIT P0, [R0+URZ], R3 ;  /* 0x00000003000075a7 */ /* 0x0022a400080011ff */
[----:B--2---:R-:W-:Y:S05]  /*8f10*/  @!P0 NANOSLEEP.SYNCS 0x989680 ;  /* 0x009896800000895d */ /* 0x004fea0003900000 */
[----:B------:R-:W2:Y:S02]  /*8f20*/  @!P0 SYNCS.PHASECHK.TRANS64 P0, [R0+URZ], R3 ;  /* 0x00000003000085a7 */ /* 0x000ea400080010ff */
[----:B--2---:R-:W-:Y:S05]  /*8f30*/  @!P0 BRA `(.L_x_206) ;  /* 0xfffffffc00f08947 */ /* 0x004fea000383ffff */
[----:B------:R-:W-:Y:S05]  /*8f40*/  BRA `(.L_x_207) ;  /* 0xffffffa800647947 */ /* 0x000fea000383ffff */
.L_x_66:
[----:B----4-:R-:W-:-:S07]  /*8f50*/  MOV R0, UR5 ;  /* 0x0000000500007c02 */ /* 0x010fce0008000f00 */
.L_x_208:
[----:B-1----:R1:W2:Y:S02]  /*8f60*/  SYNCS.PHASECHK.TRANS64.TRYWAIT P0, [R0+URZ], R3 ;  /* 0x00000003000075a7 */ /* 0x0022a400080011ff */
[----:B--2---:R-:W-:Y:S05]  /*8f70*/  @!P0 NANOSLEEP.SYNCS 0x989680 ;  /* 0x009896800000895d */ /* 0x004fea0003900000 */
[----:B------:R-:W2:Y:S02]  /*8f80*/  @!P0 SYNCS.PHASECHK.TRANS64 P0, [R0+URZ], R3 ;  /* 0x00000003000085a7 */ /* 0x000ea400080010ff */
[----:B--2---:R-:W-:Y:S05]  /*8f90*/  @!P0 BRA `(.L_x_208) ;  /* 0xfffffffc00f08947 */ /* 0x004fea000383ffff */
[----:B------:R-:W-:Y:S05]  /*8fa0*/  BRA `(.L_x_209) ;  /* 0xffffffa800707947 */ /* 0x000fea000383ffff */
.L_x_67:
[----:B----4-:R-:W-:-:S07]  /*8fb0*/  MOV R0, UR5 ;  /* 0x0000000500007c02 */ /* 0x010fce0008000f00 */
.L_x_210:
[----:B-1----:R1:W2:Y:S02]  /*8fc0*/  SYNCS.PHASECHK.TRANS64.TRYWAIT P0, [R0+URZ], R3 ;  /* 0x00000003000075a7 */ /* 0x0022a400080011ff */
[----:B--2---:R-:W-:Y:S05]  /*8fd0*/  @!P0 NANOSLEEP.SYNCS 0x989680 ;  /* 0x009896800000895d */ /* 0x004fea0003900000 */
[----:B------:R-:W2:Y:S02]  /*8fe0*/  @!P0 SYNCS.PHASECHK.TRANS64 P0, [R0+URZ], R3 ;  /* 0x00000003000085a7 */ /* 0x000ea400080010ff */
[----:B--2---:R-:W-:Y:S05]  /*8ff0*/  @!P0 BRA `(.L_x_210) ;  /* 0xfffffffc00f08947 */ /* 0x004fea000383ffff */
[----:B------:R-:W-:Y:S05]  /*9000*/  BRA `(.L_x_211) ;  /* 0xffffffa8007c7947 */ /* 0x000fea000383ffff */
.L_x_68:
[----:B----4-:R-:W-:-:S07]  /*9010*/  MOV R0, UR5 ;  /* 0x0000000500007c02 */ /* 0x010fce0008000f00 */
.L_x_212:
[----:B-1----:R1:W2:Y:S02]  /*9020*/  SYNCS.PHASECHK.TRANS64.TRYWAIT P0, [R0+URZ], R3 ;  /* 0x00000003000075a7 */ /* 0x0022a400080011ff */
[----:B--2---:R-:W-:Y:S05]  /*9030*/  @!P0 NANOSLEEP.SYNCS 0x989680 ;  /* 0x009896800000895d */ /* 0x004fea0003900000 */
[----:B------:R-:W2:Y:S02]  /*9040*/  @!P0 SYNCS.PHASECHK.TRANS64 P0, [R0+URZ], R3 ;  /* 0x00000003000085a7 */ /* 0x000ea400080010ff */
[----:B--2---:R-:W-:Y:S05]  /*9050*/  @!P0 BRA `(.L_x_212) ;  /* 0xfffffffc00f08947 */ /* 0x004fea000383ffff */
[----:B------:R-:W-:Y:S05]  /*9060*/  BRA `(.L_x_213) ;  /* 0xffffffa800887947 */ /* 0x000fea000383ffff */
.L_x_69:
[----:B----4-:R-:W-:-:S07]  /*9070*/  MOV R0, UR5 ;  /* 0x0000000500007c02 */ /* 0x010fce0008000f00 */
.L_x_214:
[----:B-1----:R1:W2:Y:S02]  /*9080*/  SYNCS.PHASECHK.TRANS64.TRYWAIT P0, [R0+URZ], R3 ;  /* 0x00000003000075a7 */ /* 0x0022a400080011ff */
[----:B--2---:R-:W-:Y:S05]  /*9090*/  @!P0 NANOSLEEP.SYNCS 0x989680 ;  /* 0x009896800000895d */ /* 0x004fea0003900000 */
[----:B------:R-:W2:Y:S02]  /*90a0*/  @!P0 SYNCS.PHASECHK.TRANS64 P0, [R0+URZ], R3 ;  /* 0x00000003000085a7 */ /* 0x000ea400080010ff */
[----:B--2---:R-:W-:Y:S05]  /*90b0*/  @!P0 BRA `(.L_x_214) ;  /* 0xfffffffc00f08947 */ /* 0x004fea000383ffff */
[----:B------:R-:W-:Y:S05]  /*90c0*/  BRA `(.L_x_215) ;  /* 0xffffffa800947947 */ /* 0x000fea000383ffff */
.L_x_70:
[----:B----4-:R-:W-:-:S07]  /*90d0*/  MOV R0, UR5 ;  /* 0x0000000500007c02 */ /* 0x010fce0008000f00 */
.L_x_216:
[----:B-1----:R1:W2:Y:S02]  /*90e0*/  SYNCS.PHASECHK.TRANS64.TRYWAIT P0, [R0+URZ], R3 ;  /* 0x00000003000075a7 */ /* 0x0022a400080011ff */
[----:B--2---:R-:W-:Y:S05]  /*90f0*/  @!P0 NANOSLEEP.SYNCS 0x989680 ;  /* 0x009896800000895d */ /* 0x004fea0003900000 */
[----:B------:R-:W2:Y:S02]  /*9100*/  @!P0 SYNCS.PHASECHK.TRANS64 P0, [R0+URZ], R3 ;  /* 0x00000003000085a7 */ /* 0x000ea400080010ff */
[----:B--2---:R-:W-:Y:S05]  /*9110*/  @!P0 BRA `(.L_x_216) ;  /* 0xfffffffc00f08947 */ /* 0x004fea000383ffff */
[----:B------:R-:W-:Y:S05]  /*9120*/  BRA `(.L_x_217) ;  /* 0xffffffa800a07947 */ /* 0x000fea000383ffff */
.L_x_71:
[----:B----4-:R-:W-:-:S07]  /*9130*/  MOV R0, UR5 ;  /* 0x0000000500007c02 */ /* 0x010fce0008000f00 */
.L_x_218:
[----:B-1----:R1:W2:Y:S02]  /*9140*/  SYNCS.PHASECHK.TRANS64.TRYWAIT P0, [R0+URZ], R3 ;  /* 0x00000003000075a7 */ /* 0x0022a400080011ff */
[----:B--2---:R-:W-:Y:S05]  /*9150*/  @!P0 NANOSLEEP.SYNCS 0x989680 ;  /* 0x009896800000895d */ /* 0x004fea0003900000 */
[----:B------:R-:W2:Y:S02]  /*9160*/  @!P0 SYNCS.PHASECHK.TRANS64 P0, [R0+URZ], R3 ;  /* 0x00000003000085a7 */ /* 0x000ea400080010ff */
[----:B--2---:R-:W-:Y:S05]  /*9170*/  @!P0 BRA `(.L_x_218) ;  /* 0xfffffffc00f08947 */ /* 0x004fea000383ffff */
[----:B------:R-:W-:Y:S05]  /*9180*/  BRA `(.L_x_219) ;  /* 0xffffffa800ac7947 */ /* 0x000fea000383ffff */
.L_x_72:
[----:B----4-:R-:W-:-:S07]  /*9190*/  MOV R0, UR5 ;  /* 0x0000000500007c02 */ /* 0x010fce0008000f00 */
.L_x_220:
[----:B-1----:R1:W2:Y:S02]  /*91a0*/  SYNCS.PHASECHK.TRANS64.TRYWAIT P0, [R0+URZ], R3 ;  /* 0x00000003000075a7 */ /* 0x0022a400080011ff */
[----:B--2---:R-:W-:Y:S05]  /*91b0*/  @!P0 NANOSLEEP.SYNCS 0x989680 ;  /* 0x009896800000895d */ /* 0x004fea0003900000 */
[----:B------:R-:W2:Y:S02]  /*91c0*/  @!P0 SYNCS.PHASECHK.TRANS64 P0, [R0+URZ], R3 ;  /* 0x00000003000085a7 */ /* 0x000ea400080010ff */
[----:B--2---:R-:W-:Y:S05]  /*91d0*/  @!P0 BRA `(.L_x_220) ;  /* 0xfffffffc00f08947 */ /* 0x004fea000383ffff */
[----:B------:R-:W-:Y:S05]  /*91e0*/  BRA `(.L_x_221) ;  /* 0xffffffa800b87947 */ /* 0x000fea000383ffff */
.L_x_73:
[----:B----4-:R-:W-:-:S07]  /*91f0*/  MOV R0, UR5 ;  /* 0x0000000500007c02 */ /* 0x010fce0008000f00 */
.L_x_222:
[----:B-1----:R1:W2:Y:S02]  /*9200*/  SYNCS.PHASECHK.TRANS64.TRYWAIT P0, [R0+URZ], R3 ;  /* 0x00000003000075a7 */ /* 0x0022a400080011ff */
[----:B--2---:R-:W-:Y:S05]  /*9210*/  @!P0 NANOSLEEP.SYNCS 0x989680 ;  /* 0x009896800000895d */ /* 0x004fea0003900000 */
[----:B------:R-:W2:Y:S02]  /*9220*/  @!P0 SYNCS.PHASECHK.TRANS64 P0, [R0+URZ], R3 ;  /* 0x00000003000085a7 */ /* 0x000ea400080010ff */
[----:B--2---:R-:W-:Y:S05]  /*9230*/  @!P0 BRA `(.L_x_222) ;  /* 0xfffffffc00f08947 */ /* 0x004fea000383ffff */
[----:B------:R-:W-:Y:S05]  /*9240*/  BRA `(.L_x_223) ;  /* 0xffffffa800c47947 */ /* 0x000fea000383ffff */
.L_x_74:
[----:B----4-:R-:W-:-:S07]  /*9250*/  MOV R0, UR5 ;  /* 0x0000000500007c02 */ /* 0x010fce0008000f00 */
.L_x_224:
[----:B-1----:R1:W2:Y:S02]  /*9260*/  SYNCS.PHASECHK.TRANS64.TRYWAIT P0, [R0+URZ], R3 ;  /* 0x00000003000075a7 */ /* 0x0022a400080011ff */
[----:B--2---:R-:W-:Y:S05]  /*9270*/  @!P0 NANOSLEEP.SYNCS 0x989680 ;  /* 0x009896800000895d */ /* 0x004fea0003900000 */
[----:B------:R-:W2:Y:S02]  /*9280*/  @!P0 SYNCS.PHASECHK.TRANS64 P0, [R0+URZ], R3 ;  /* 0x00000003000085a7 */ /* 0x000ea400080010ff */
[----:B--2---:R-:W-:Y:S05]  /*9290*/  @!P0 BRA `(.L_x_224) ;  /* 0xfffffffc00f08947 */ /* 0x004fea000383ffff */
[----:B------:R-:W-:Y:S05]  /*92a0*/  BRA `(.L_x_225) ;  /* 0xffffffa800d07947 */ /* 0x000fea000383ffff */
.L_x_75:
[----:B----4-:R-:W-:-:S07]  /*92b0*/  MOV R0, UR5 ;  /* 0x0000000500007c02 */ /* 0x010fce0008000f00 */
.L_x_226:
[----:B-1----:R1:W2:Y:S02]  /*92c0*/  SYNCS.PHASECHK.TRANS64.TRYWAIT P0, [R0+URZ], R3 ;  /* 0x00000003000075a7 */ /* 0x0022a400080011ff */
[----:B--2---:R-:W-:Y:S05]  /*92d0*/  @!P0 NANOSLEEP.SYNCS 0x989680 ;  /* 0x009896800000895d */ /* 0x004fea0003900000 */
[----:B------:R-:W2:Y:S02]  /*92e0*/  @!P0 SYNCS.PHASECHK.TRANS64 P0, [R0+URZ], R3 ;  /* 0x00000003000085a7 */ /* 0x000ea400080010ff */
[----:B--2---:R-:W-:Y:S05]  /*92f0*/  @!P0 BRA `(.L_x_226) ;  /* 0xfffffffc00f08947 */ /* 0x004fea000383ffff */
[----:B------:R-:W-:Y:S05]  /*9300*/  BRA `(.L_x_227) ;  /* 0xffffffa800dc7947 */ /* 0x000fea000383ffff */
.L_x_76:
[----:B----4-:R-:W-:-:S07]  /*9310*/  MOV R0, UR5 ;  /* 0x0000000500007c02 */ /* 0x010fce0008000f00 */
.L_x_228:
[----:B-1----:R1:W2:Y:S02]  /*9320*/  SYNCS.PHASECHK.TRANS64.TRYWAIT P0, [R0+URZ], R3 ;  /* 0x00000003000075a7 */ /* 0x0022a400080011ff */
[----:B--2---:R-:W-:Y:S05]  /*9330*/  @!P0 NANOSLEEP.SYNCS 0x989680 ;  /* 0x009896800000895d */ /* 0x004fea0003900000 */
[----:B------:R-:W2:Y:S02]  /*9340*/  @!P0 SYNCS.PHASECHK.TRANS64 P0, [R0+URZ], R3 ;  /* 0x00000003000085a7 */ /* 0x000ea400080010ff */
[----:B--2---:R-:W-:Y:S05]  /*9350*/  @!P0 BRA `(.L_x_228) ;  /* 0xfffffffc00f08947 */ /* 0x004fea000383ffff */
[----:B------:R-:W-:Y:S05]  /*9360*/  BRA `(.L_x_229) ;  /* 0xffffffa800e87947 */ /* 0x000fea000383ffff */
.L_x_77:
[----:B----4-:R-:W-:-:S07]  /*9370*/  MOV R0, UR5 ;  /* 0x0000000500007c02 */ /* 0x010fce0008000f00 */
.L_x_230:
[----:B-1----:R1:W2:Y:S02]  /*9380*/  SYNCS.PHASECHK.TRANS64.TRYWAIT P0, [R0+URZ], R3 ;  /* 0x00000003000075a7 */ /* 0x0022a400080011ff */
[----:B--2---:R-:W-:Y:S05]  /*9390*/  @!P0 NANOSLEEP.SYNCS 0x989680 ;  /* 0x009896800000895d */ /* 0x004fea0003900000 */
[----:B------:R-:W2:Y:S02]  /*93a0*/  @!P0 SYNCS.PHASECHK.TRANS64 P0, [R0+URZ], R3 ;  /* 0x00000003000085a7 */ /* 0x000ea400080010ff */
[----:B--2---:R-:W-:Y:S05]  /*93b0*/  @!P0 BRA `(.L_x_230) ;  /* 0xfffffffc00f08947 */ /* 0x004fea000383ffff */
[----:B------:R-:W-:Y:S05]  /*93c0*/  BRA `(.L_x_231) ;  /* 0xffffffa800f47947 */ /* 0x000fea000383ffff */
.L_x_78:
[----:B----4-:R-:W-:-:S07]  /*93d0*/  MOV R0, UR5 ;  /* 0x0000000500007c02 */ /* 0x010fce0008000f00 */
.L_x_232:
[----:B-1----:R1:W2:Y:S02]  /*93e0*/  SYNCS.PHASECHK.TRANS64.TRYWAIT P0, [R0+URZ], R3 ;  /* 0x00000003000075a7 */ /* 0x0022a400080011ff */
[----:B--2---:R-:W-:Y:S05]  /*93f0*/  @!P0 NANOSLEEP.SYNCS 0x989680 ;  /* 0x009896800000895d */ /* 0x004fea0003900000 */
[----:B------:R-:W2:Y:S02]  /*9400*/  @!P0 SYNCS.PHASECHK.TRANS64 P0, [R0+URZ], R3 ;  /* 0x00000003000085a7 */ /* 0x000ea400080010ff */
[----:B--2---:R-:W-:Y:S05]  /*9410*/  @!P0 BRA `(.L_x_232) ;  /* 0xfffffffc00f08947 */ /* 0x004fea000383ffff */
[----:B------:R-:W-:Y:S05]  /*9420*/  BRA `(.L_x_233) ;  /* 0xffffffac00007947 */ /* 0x000fea000383ffff */
.L_x_79:
[----:B----4-:R-:W-:-:S07]  /*9430*/  MOV R0, UR5 ;  /* 0x0000000500007c02 */ /* 0x010fce0008000f00 */
.L_x_234:
[----:B-1----:R1:W2:Y:S02]  /*9440*/  SYNCS.PHASECHK.TRANS64.TRYWAIT P0, [R0+URZ], R3 ;  /* 0x00000003000075a7 */ /* 0x0022a400080011ff */
[----:B--2---:R-:W-:Y:S05]  /*9450*/  @!P0 NANOSLEEP.SYNCS 0x989680 ;  /* 0x009896800000895d */ /* 0x004fea0003900000 */
[----:B------:R-:W2:Y:S02]  /*9460*/  @!P0 SYNCS.PHASECHK.TRANS64 P0, [R0+URZ], R3 ;  /* 0x00000003000085a7 */ /* 0x000ea400080010ff */
[----:B--2---:R-:W-:Y:S05]  /*9470*/  @!P0 BRA `(.L_x_234) ;  /* 0xfffffffc00f08947 */ /* 0x004fea000383ffff */
[----:B------:R-:W-:Y:S05]  /*9480*/  BRA `(.L_x_235) ;  /* 0xffffffac000c7947 */ /* 0x000fea000383ffff */
.L_x_80:
[----:B----4-:R-:W-:-:S07]  /*9490*/  MOV R0, UR5 ;  /* 0x0000000500007c02 */ /* 0x010fce0008000f00 */
.L_x_236:
[----:B-1----:R1:W2:Y:S02]  /*94a0*/  SYNCS.PHASECHK.TRANS64.TRYWAIT P0, [R0+URZ], R3 ;  /* 0x00000003000075a7 */ /* 0x0022a400080011ff */
[----:B--2---:R-:W-:Y:S05]  /*94b0*/  @!P0 NANOSLEEP.SYNCS 0x989680 ;  /* 0x009896800000895d */ /* 0x004fea0003900000 */
[----:B------:R-:W2:Y:S02]  /*94c0*/  @!P0 SYNCS.PHASECHK.TRANS64 P0, [R0+URZ], R3 ;  /* 0x00000003000085a7 */ /* 0x000ea400080010ff */
[----:B--2---:R-:W-:Y:S05]  /*94d0*/  @!P0 BRA `(.L_x_236) ;  /* 0xfffffffc00f08947 */ /* 0x004fea000383ffff */
[----:B------:R-:W-:Y:S05]  /*94e0*/  BRA `(.L_x_237) ;  /* 0xffffffac00187947 */ /* 0x000fea000383ffff */
.L_x_81:
[----:B----4-:R-:W-:-:S07]  /*94f0*/  MOV R0, UR5 ;  /* 0x0000000500007c02 */ /* 0x010fce0008000f00 */
.L_x_238:
[----:B-1----:R1:W2:Y:S02]  /*9500*/  SYNCS.PHASECHK.TRANS64.TRYWAIT P0, [R0+URZ], R3 ;  /* 0x00000003000075a7 */ /* 0x0022a400080011ff */
[----:B--2---:R-:W-:Y:S05]  /*9510*/  @!P0 NANOSLEEP.SYNCS 0x989680 ;  /* 0x009896800000895d */ /* 0x004fea0003900000 */
[----:B------:R-:W2:Y:S02]  /*9520*/  @!P0 SYNCS.PHASECHK.TRANS64 P0, [R0+URZ], R3 ;  /* 0x00000003000085a7 */ /* 0x000ea400080010ff */
[----:B--2---:R-:W-:Y:S05]  /*9530*/  @!P0 BRA `(.L_x_238) ;  /* 0xfffffffc00f08947 */ /* 0x004fea000383ffff */
[----:B------:R-:W-:Y:S05]  /*9540*/  BRA `(.L_x_239) ;  /* 0xffffffac00247947 */ /* 0x000fea000383ffff */
.L_x_82:
[----:B----4-:R-:W-:-:S07]  /*9550*/  MOV R0, UR5 ;  /* 0x0000000500007c02 */ /* 0x010fce0008000f00 */
.L_x_240:
[----:B-1----:R1:W2:Y:S02]  /*9560*/  SYNCS.PHASECHK.TRANS64.TRYWAIT P0, [R0+URZ], R3 ;  /* 0x00000003000075a7 */ /* 0x0022a400080011ff */
[----:B--2---:R-:W-:Y:S05]  /*9570*/  @!P0 NANOSLEEP.SYNCS 0x989680 ;  /* 0x009896800000895d */ /* 0x004fea0003900000 */
[----:B------:R-:W2:Y:S02]  /*9580*/  @!P0 SYNCS.PHASECHK.TRANS64 P0, [R0+URZ], R3 ;  /* 0x00000003000085a7 */ /* 0x000ea400080010ff */
[----:B--2---:R-:W-:Y:S05]  /*9590*/  @!P0 BRA `(.L_x_240) ;  /* 0xfffffffc00f08947 */ /* 0x004fea000383ffff */
[----:B------:R-:W-:Y:S05]  /*95a0*/  BRA `(.L_x_241) ;  /* 0xffffffac00307947 */ /* 0x000fea000383ffff */
.L_x_83:
[----:B----4-:R-:W-:-:S07]  /*95b0*/  MOV R0, UR5 ;  /* 0x0000000500007c02 */ /* 0x010fce0008000f00 */
.L_x_242:
[----:B-1----:R1:W2:Y:S02]  /*95c0*/  SYNCS.PHASECHK.TRANS64.TRYWAIT P0, [R0+URZ], R3 ;  /* 0x00000003000075a7 */ /* 0x0022a400080011ff */
[----:B--2---:R-:W-:Y:S05]  /*95d0*/  @!P0 NANOSLEEP.SYNCS 0x989680 ;  /* 0x009896800000895d */ /* 0x004fea0003900000 */
[----:B------:R-:W2:Y:S02]  /*95e0*/  @!P0 SYNCS.PHASECHK.TRANS64 P0, [R0+URZ], R3 ;  /* 0x00000003000085a7 */ /* 0x000ea400080010ff */
[----:B--2---:R-:W-:Y:S05]  /*95f0*/  @!P0 BRA `(.L_x_242) ;  /* 0xfffffffc00f08947 */ /* 0x004fea000383ffff */
[----:B------:R-:W-:Y:S05]  /*9600*/  BRA `(.L_x_243) ;  /* 0xffffffac003c7947 */ /* 0x000fea000383ffff */
.L_x_84:
[----:B----4-:R-:W-:-:S07]  /*9610*/  MOV R0, UR5 ;  /* 0x0000000500007c02 */ /* 0x010fce0008000f00 */
.L_x_244:
[----:B-1----:R1:W2:Y:S02]  /*9620*/  SYNCS.PHASECHK.TRANS64.TRYWAIT P0, [R0+URZ], R3 ;  /* 0x00000003000075a7 */ /* 0x0022a400080011ff */
[----:B--2---:R-:W-:Y:S05]  /*9630*/  @!P0 NANOSLEEP.SYNCS 0x989680 ;  /* 0x009896800000895d */ /* 0x004fea0003900000 */
[----:B------:R-:W2:Y:S02]  /*9640*/  @!P0 SYNCS.PHASECHK.TRANS64 P0, [R0+URZ], R3 ;  /* 0x00000003000085a7 */ /* 0x000ea400080010ff */
[----:B--2---:R-:W-:Y:S05]  /*9650*/  @!P0 BRA `(.L_x_244) ;  /* 0xfffffffc00f08947 */ /* 0x004fea000383ffff */
[----:B------:R-:W-:Y:S05]  /*9660*/  BRA `(.L_x_245) ;  /* 0xffffffac00487947 */ /* 0x000fea000383ffff */
.L_x_85:
[----:B----4-:R-:W-:-:S07]  /*9670*/  MOV R0, UR5 ;  /* 0x0000000500007c02 */ /* 0x010fce0008000f00 */
.L_x_246:
[----:B-1----:R1:W2:Y:S02]  /*9680*/  SYNCS.PHASECHK.TRANS64.TRYWAIT P0, [R0+URZ], R3 ;  /* 0x00000003000075a7 */ /* 0x0022a400080011ff */
[----:B--2---:R-:W-:Y:S05]  /*9690*/  @!P0 NANOSLEEP.SYNCS 0x989680 ;  /* 0x009896800000895d */ /* 0x004fea0003900000 */
[----:B------:R-:W2:Y:S02]  /*96a0*/  @!P0 SYNCS.PHASECHK.TRANS64 P0, [R0+URZ], R3 ;  /* 0x00000003000085a7 */ /* 0x000ea400080010ff */
[----:B--2---:R-:W-:Y:S05]  /*96b0*/  @!P0 BRA `(.L_x_246) ;  /* 0xfffffffc00f08947 */ /* 0x004fea000383ffff */
[----:B------:R-:W-:Y:S05]  /*96c0*/  BRA `(.L_x_247) ;  /* 0xffffffac00547947 */ /* 0x000fea000383ffff */
.L_x_86:
[----:B----4-:R-:W-:-:S07]  /*96d0*/  MOV R0, UR5 ;  /* 0x0000000500007c02 */ /* 0x010fce0008000f00 */
.L_x_248:
[----:B-1----:R1:W2:Y:S02]  /*96e0*/  SYNCS.PHASECHK.TRANS64.TRYWAIT P0, [R0+URZ], R3 ;  /* 0x00000003000075a7 */ /* 0x0022a400080011ff */
[----:B--2---:R-:W-:Y:S05]  /*96f0*/  @!P0 NANOSLEEP.SYNCS 0x989680 ;  /* 0x009896800000895d */ /* 0x004fea0003900000 */
[----:B------:R-:W2:Y:S02]  /*9700*/  @!P0 SYNCS.PHASECHK.TRANS64 P0, [R0+URZ], R3 ;  /* 0x00000003000085a7 */ /* 0x000ea400080010ff */
[----:B--2---:R-:W-:Y:S05]  /*9710*/  @!P0 BRA `(.L_x_248) ;  /* 0xfffffffc00f08947 */ /* 0x004fea000383ffff */
[----:B------:R-:W-:Y:S05]  /*9720*/  BRA `(.L_x_249) ;  /* 0xffffffac00607947 */ /* 0x000fea000383ffff */
.L_x_87:
[----:B----4-:R-:W-:-:S07]  /*9730*/  MOV R0, UR5 ;  /* 0x0000000500007c02 */ /* 0x010fce0008000f00 */
.L_x_250:
[----:B-1----:R1:W2:Y:S02]  /*9740*/  SYNCS.PHASECHK.TRANS64.TRYWAIT P0, [R0+URZ], R3 ;  /* 0x00000003000075a7 */ /* 0x0022a400080011ff */
[----:B--2---:R-:W-:Y:S05]  /*9750*/  @!P0 NANOSLEEP.SYNCS 0x989680 ;  /* 0x009896800000895d */ /* 0x004fea0003900000 */
[----:B------:R-:W2:Y:S02]  /*9760*/  @!P0 SYNCS.PHASECHK.TRANS64 P0, [R0+URZ], R3 ;  /* 0x00000003000085a7 */ /* 0x000ea400080010ff */
[----:B--2---:R-:W-:Y:S05]  /*9770*/  @!P0 BRA `(.L_x_250) ;  /* 0xfffffffc00f08947 */ /* 0x004fea000383ffff */
[----:B------:R-:W-:Y:S05]  /*9780*/  BRA `(.L_x_251) ;  /* 0xffffffac006c7947 */ /* 0x000fea000383ffff */
.L_x_88:
[----:B----4-:R-:W-:-:S07]  /*9790*/  MOV R0, UR5 ;  /* 0x0000000500007c02 */ /* 0x010fce0008000f00 */
.L_x_252:
[----:B-1----:R1:W2:Y:S02]  /*97a0*/  SYNCS.PHASECHK.TRANS64.TRYWAIT P0, [R0+URZ], R3 ;  /* 0x00000003000075a7 */ /* 0x0022a400080011ff */
[----:B--2---:R-:W-:Y:S05]  /*97b0*/  @!P0 NANOSLEEP.SYNCS 0x989680 ;  /* 0x009896800000895d */ /* 0x004fea0003900000 */
[----:B------:R-:W2:Y:S02]  /*97c0*/  @!P0 SYNCS.PHASECHK.TRANS64 P0, [R0+URZ], R3 ;  /* 0x00000003000085a7 */ /* 0x000ea400080010ff */
[----:B--2---:R-:W-:Y:S05]  /*97d0*/  @!P0 BRA `(.L_x_252) ;  /* 0xfffffffc00f08947 */ /* 0x004fea000383ffff */
[----:B------:R-:W-:Y:S05]  /*97e0*/  BRA `(.L_x_253) ;  /* 0xffffffac00787947 */ /* 0x000fea000383ffff */
.L_x_89:
[----:B----4-:R-:W-:-:S07]  /*97f0*/  MOV R0, UR5 ;  /* 0x0000000500007c02 */ /* 0x010fce0008000f00 */
.L_x_254:
[----:B-1----:R1:W2:Y:S02]  /*9800*/  SYNCS.PHASECHK.TRANS64.TRYWAIT P0, [R0+URZ], R3 ;  /* 0x00000003000075a7 */ /* 0x0022a400080011ff */
[----:B--2---:R-:W-:Y:S05]  /*9810*/  @!P0 NANOSLEEP.SYNCS 0x989680 ;  /* 0x009896800000895d */ /* 0x004fea0003900000 */
[----:B------:R-:W2:Y:S02]  /*9820*/  @!P0 SYNCS.PHASECHK.TRANS64 P0, [R0+URZ], R3 ;  /* 0x00000003000085a7 */ /* 0x000ea400080010ff */
[----:B--2---:R-:W-:Y:S05]  /*9830*/  @!P0 BRA `(.L_x_254) ;  /* 0xfffffffc00f08947 */ /* 0x004fea000383ffff */
[----:B------:R-:W-:Y:S05]  /*9840*/  BRA `(.L_x_255) ;  /* 0xffffffac00847947 */ /* 0x000fea000383ffff */
.L_x_92:
[----:B-1----:R1:W2:Y:S02]  /*9850*/  SYNCS.PHASECHK.TRANS64.TRYWAIT P0, [R0+URZ+0x3e0], R5 ;  /* 0x0003e005000075a7 */ /* 0x0022a400080011ff */
[----:B--2---:R-:W-:Y:S05]  /*9860*/  @!P0 NANOSLEEP.SYNCS 0x989680 ;  /* 0x009896800000895d */ /* 0x004fea0003900000 */
[----:B------:R-:W2:Y:S02]  /*9870*/  @!P0 SYNCS.PHASECHK.TRANS64 P0, [R0+URZ+0x3e0], R5 ;  /* 0x0003e005000085a7 */ /* 0x000ea400080010ff */
[----:B--2---:R-:W-:Y:S05]  /*9880*/  @!P0 BRA `(.L_x_92) ;  /* 0xfffffffc00f08947 */ /* 0x004fea000383ffff */
[----:B------:R-:W-:Y:S05]  /*9890*/  BRA `(.L_x_256) ;  /* 0xffffffac00e07947 */ /* 0x000fea000383ffff */
.L_x_93:
[----:B------:R-:W-:-:S07]  /*98a0*/  MOV R0, UR5 ;  /* 0x0000000500007c02 */ /* 0x000fce0008000f00 */
.L_x_257:
[----:B-1----:R1:W2:Y:S02]  /*98b0*/  SYNCS.PHASECHK.TRANS64.TRYWAIT P0, [R0+URZ+0x390], R5 ;  /* 0x00039005000075a7 */ /* 0x0022a400080011ff */
[----:B--2---:R-:W-:Y:S05]  /*98c0*/  @!P0 NANOSLEEP.SYNCS 0x989680 ;  /* 0x009896800000895d */ /* 0x004fea0003900000 */
[----:B------:R-:W2:Y:S02]  /*98d0*/  @!P0 SYNCS.PHASECHK.TRANS64 P0, [R0+URZ+0x390], R5 ;  /* 0x00039005000085a7 */ /* 0x000ea400080010ff */
[----:B--2---:R-:W-:Y:S05]  /*98e0*/  @!P0 BRA `(.L_x_257) ;  /* 0xfffffffc00f08947 */ /* 0x004fea000383ffff */
[----:B------:R-:W-:Y:S05]  /*98f0*/  BRA `(.L_x_258) ;  /* 0xffffffac00f07947 */ /* 0x000fea000383ffff */
.L_x_94:
[----:B-1----:R1:W2:Y:S02]  /*9900*/  SYNCS.PHASECHK.TRANS64.TRYWAIT P1, [R0+URZ+0x380], R5 ;  /* 0x00038005000075a7 */ /* 0x0022a400080211ff */
[----:B--2---:R-:W-:Y:S05]  /*9910*/  @!P1 NANOSLEEP.SYNCS 0x989680 ;  /* 0x009896800000995d */ /* 0x004fea0003900000 */
[----:B------:R-:W2:Y:S02]  /*9920*/  @!P1 SYNCS.PHASECHK.TRANS64 P1, [R0+URZ+0x380], R5 ;  /* 0x00038005000095a7 */ /* 0x000ea400080210ff */
[----:B--2---:R-:W-:Y:S05]  /*9930*/  @!P1 BRA `(.L_x_94) ;  /* 0xfffffffc00f09947 */ /* 0x004fea000383ffff */
[----:B------:R-:W-:Y:S05]  /*9940*/  BRA `(.L_x_259) ;  /* 0xffffffb000207947 */ /* 0x000fea000383ffff */
.L_x_97:
[----:B------:R-:W-:-:S07]  /*9950*/  MOV R0, UR5 ;  /* 0x0000000500007c02 */ /* 0x000fce0008000f00 */
.L_x_260:
[----:B-1----:R1:W2:Y:S02]  /*9960*/  SYNCS.PHASECHK.TRANS64.TRYWAIT P0, [R0+URZ+0x390], R3 ;  /* 0x00039003000075a7 */ /* 0x0022a400080011ff */
[----:B--2---:R-:W-:Y:S05]  /*9970*/  @!P0 NANOSLEEP.SYNCS 0x989680 ;  /* 0x009896800000895d */ /* 0x004fea0003900000 */
[----:B------:R-:W2:Y:S02]  /*9980*/  @!P0 SYNCS.PHASECHK.TRANS64 P0, [R0+URZ+0x390], R3 ;  /* 0x00039003000085a7 */ /* 0x000ea400080010ff */
[----:B--2---:R-:W-:Y:S05]  /*9990*/  @!P0 BRA `(.L_x_260) ;  /* 0xfffffffc00f08947 */ /* 0x004fea000383ffff */
[----:B------:R-:W-:Y:S05]  /*99a0*/  BRA `(.L_x_96) ;  /* 0xffffffb000747947 */ /* 0x000fea000383ffff */
.L_x_104:
[----:B-1----:R1:W2:Y:S02]  /*99b0*/  SYNCS.PHASECHK.TRANS64.TRYWAIT P1, [R0+URZ+0x380], R5 ;  /* 0x00038005000075a7 */ /* 0x0022a400080211ff */
[----:B--2---:R-:W-:Y:S05]  /*99c0*/  @!P1 NANOSLEEP.SYNCS 0x989680 ;  /* 0x009896800000995d */ /* 0x004fea0003900000 */
[----:B------:R-:W2:Y:S02]  /*99d0*/  @!P1 SYNCS.PHASECHK.TRANS64 P1, [R0+URZ+0x380], R5 ;  /* 0x00038005000095a7 */ /* 0x000ea400080210ff */
[----:B--2---:R-:W-:Y:S05]  /*99e0*/  @!P1 BRA `(.L_x_104) ;  /* 0xfffffffc00f09947 */ /* 0x004fea000383ffff */
[----:B------:R-:W-:Y:S05]  /*99f0*/  BRA `(.L_x_261) ;  /* 0xffffffb400c87947 */ /* 0x000fea000383ffff */
.L_x_105:
[----:B------:R-:W-:-:S07]  /*9a00*/  MOV R3, UR9 ;  /* 0x0000000900037c02 */ /* 0x000fce0008000f00 */
.L_x_262:
[----:B-1----:R1:W2:Y:S02]  /*9a10*/  SYNCS.PHASECHK.TRANS64.TRYWAIT P0, [R3+URZ+0x3c0], R0 ;  /* 0x0003c000030075a7 */ /* 0x0022a400080011ff */
[----:B--2---:R-:W-:Y:S05]  /*9a20*/  @!P0 NANOSLEEP.SYNCS 0x989680 ;  /* 0x009896800000895d */ /* 0x004fea0003900000 */
[----:B------:R-:W2:Y:S02]  /*9a30*/  @!P0 SYNCS.PHASECHK.TRANS64 P0, [R3+URZ+0x3c0], R0 ;  /* 0x0003c000030085a7 */ /* 0x000ea400080010ff */
[----:B--2---:R-:W-:Y:S05]  /*9a40*/  @!P0 BRA `(.L_x_262) ;  /* 0xfffffffc00f08947 */ /* 0x004fea000383ffff */
[----:B------:R-:W-:Y:S05]  /*9a50*/  BRA `(.L_x_263) ;  /* 0xffffffb400fc7947 */ /* 0x000fea000383ffff */
.L_x_108:
[----:B------:R-:W-:Y:S07]  /*9a60*/  MOV R0, UR7 ;  /* 0x0000000700007c02 */ /* 0x000fee0008000f00 */
.L_x_264:
[----:B-1----:R1:W2:Y:S02]  /*9a70*/  SYNCS.PHASECHK.TRANS64.TRYWAIT P0, [R0+URZ], R3 ;  /* 0x00000003000075a7 */ /* 0x0022a400080011ff */
[----:B--2---:R-:W-:Y:S05]  /*9a80*/  @!P0 NANOSLEEP.SYNCS 0x989680 ;  /* 0x009896800000895d */ /* 0x004fea0003900000 */
[----:B------:R-:W2:Y:S02]  /*9a90*/  @!P0 SYNCS.PHASECHK.TRANS64 P0, [R0+URZ], R3 ;  /* 0x00000003000085a7 */ /* 0x000ea400080010ff */
[----:B--2---:R-:W-:Y:S05]  /*9aa0*/  @!P0 BRA `(.L_x_264) ;  /* 0xfffffffc00f08947 */ /* 0x004fea000383ffff */
[----:B------:R-:W-:Y:S05]  /*9ab0*/  BRA `(.L_x_107) ;  /* 0xffffffb800347947 */ /* 0x000fea000383ffff */
.L_x_111:
[----:B------:R-:W-:-:S07]  /*9ac0*/  MOV R0, UR5 ;  /* 0x0000000500007c02 */ /* 0x000fce0008000f00 */
.L_x_265:
[----:B--2---:R2:W3:Y:S02]  /*9ad0*/  SYNCS.PHASECHK.TRANS64.TRYWAIT P0, [R0+URZ], R3 ;  /* 0x00000003000075a7 */ /* 0x0044e400080011ff */
[----:B---3--:R-:W-:Y:S05]  /*9ae0*/  @!P0 NANOSLEEP.SYNCS 0x989680 ;  /* 0x009896800000895d */ /* 0x008fea0003900000 */
[----:B------:R-:W3:Y:S02]  /*9af0*/  @!P0 SYNCS.PHASECHK.TRANS64 P0, [R0+URZ], R3 ;  /* 0x00000003000085a7 */ /* 0x000ee400080010ff */
[----:B---3--:R-:W-:Y:S05]  /*9b00*/  @!P0 BRA `(.L_x_265) ;  /* 0xfffffffc00f08947 */ /* 0x008fea000383ffff */
[----:B------:R-:W-:Y:S05]  /*9b10*/  BRA `(.L_x_266) ;  /* 0xffffffb800d87947 */ /* 0x000fea000383ffff */
.L_x_112:
[----:B------:R-:W-:-:S07]  /*9b20*/  MOV R0, UR5 ;  /* 0x0000000500007c02 */ /* 0x000fce0008000f00 */
.L_x_267:
[----:B--2---:R2:W3:Y:S02]  /*9b30*/  SYNCS.PHASECHK.TRANS64.TRYWAIT P0, [R0+URZ], R3 ;  /* 0x00000003000075a7 */ /* 0x0044e400080011ff */
[----:B---3--:R-:W-:Y:S05]  /*9b40*/  @!P0 NANOSLEEP.SYNCS 0x989680 ;  /* 0x009896800000895d */ /* 0x008fea0003900000 */
[----:B------:R-:W3:Y:S02]  /*9b50*/  @!P0 SYNCS.PHASECHK.TRANS64 P0, [R0+URZ], R3 ;  /* 0x00000003000085a7 */ /* 0x000ee400080010ff */
[----:B---3--:R-:W-:Y:S05]  /*9b60*/  @!P0 BRA `(.L_x_267) ;  /* 0xfffffffc00f08947 */ /* 0x008fea000383ffff */
[----:B------:R-:W-:Y:S05]  /*9b70*/  BRA `(.L_x_268) ;  /* 0xffffffb800e47947 */ /* 0x000fea000383ffff */
.L_x_113:
[----:B------:R-:W-:-:S07]  /*9b80*/  MOV R0, UR5 ;  /* 0x0000000500007c02 */ /* 0x000fce0008000f00 */
.L_x_269:
[----:B--2---:R2:W3:Y:S02]  /*9b90*/  SYNCS.PHASECHK.TRANS64.TRYWAIT P0, [R0+URZ], R3 ;  /* 0x00000003000075a7 */ /* 0x0044e400080011ff */
[----:B---3--:R-:W-:Y:S05]  /*9ba0*/  @!P0 NANOSLEEP.SYNCS 0x989680 ;  /* 0x009896800000895d */ /* 0x008fea0003900000 */
[----:B------:R-:W3:Y:S02]  /*9bb0*/  @!P0 SYNCS.PHASECHK.TRANS64 P0, [R0+URZ], R3 ;  /* 0x00000003000085a7 */ /* 0x000ee400080010ff */
[----:B---3--:R-:W-:Y:S05]  /*9bc0*/  @!P0 BRA `(.L_x_269) ;  /* 0xfffffffc00f08947 */ /* 0x008fea000383ffff */
[----:B------:R-:W-:Y:S05]  /*9bd0*/  BRA `(.L_x_270) ;  /* 0xffffffb800f07947 */ /* 0x000fea000383ffff */
.L_x_114:
[----:B------:R-:W-:-:S07]  /*9be0*/  MOV R0, UR7 ;  /* 0x0000000700007c02 */ /* 0x000fce0008000f00 */
.L_x_271:
[----:B--2---:R2:W3:Y:S02]  /*9bf0*/  SYNCS.PHASECHK.TRANS64.TRYWAIT P0, [R0+URZ], R3 ;  /* 0x00000003000075a7 */ /* 0x0044e400080011ff */
[----:B---3--:R-:W-:Y:S05]  /*9c00*/  @!P0 NANOSLEEP.SYNCS 0x989680 ;  /* 0x009896800000895d */ /* 0x008fea0003900000 */
[----:B------:R-:W3:Y:S02]  /*9c10*/  @!P0 SYNCS.PHASECHK.TRANS64 P0, [R0+URZ], R3 ;  /* 0x00000003000085a7 */ /* 0x000ee400080010ff */
[----:B---3--:R-:W-:Y:S05]  /*9c20*/  @!P0 BRA `(.L_x_271) ;  /* 0xfffffffc00f08947 */ /* 0x008fea000383ffff */
[----:B------:R-:W-:Y:S05]  /*9c30*/  BRA `(.L_x_272) ;  /* 0xffffffb800fc7947 */ /* 0x000fea000383ffff */
.L_x_119:
[----:B---3--:R3:W1:Y:S02]  /*9c40*/  SYNCS.PHASECHK.TRANS64.TRYWAIT P0, [R0+URZ+0x380], R3 ;  /* 0x00038003000075a7 */ /* 0x00866400080011ff */
[----:B-1----:R-:W-:Y:S05]  /*9c50*/  @!P0 NANOSLEEP.SYNCS 0x989680 ;  /* 0x009896800000895d */ /* 0x002fea0003900000 */
[----:B------:R-:W1:Y:S02]  /*9c60*/  @!P0 SYNCS.PHASECHK.TRANS64 P0, [R0+URZ+0x380], R3 ;  /* 0x00038003000085a7 */ /* 0x000e6400080010ff */
[----:B-1----:R-:W-:Y:S05]  /*9c70*/  @!P0 BRA `(.L_x_119) ;  /* 0xfffffffc00f08947 */ /* 0x002fea000383ffff */
[----:B------:R-:W-:Y:S05]  /*9c80*/  BRA `(.L_x_273) ;  /* 0xffffffbc00f87947 */ /* 0x000fea000383ffff */
.L_x_122:
[----:B------:R-:W-:Y:S07]  /*9c90*/  MOV R0, UR6 ;  /* 0x0000000600007c02 */ /* 0x000fee0008000f00 */
.L_x_274:
[----:B-1----:R1:W3:Y:S02]  /*9ca0*/  SYNCS.PHASECHK.TRANS64.TRYWAIT P0, [R0+URZ+0x378], R3 ;  /* 0x00037803000075a7 */ /* 0x0022e400080011ff */
[----:B---3--:R-:W-:Y:S05]  /*9cb0*/  @!P0 NANOSLEEP.SYNCS 0x989680 ;  /* 0x009896800000895d */ /* 0x008fea0003900000 */
[----:B------:R-:W3:Y:S02]  /*9cc0*/  @!P0 SYNCS.PHASECHK.TRANS64 P0, [R0+URZ+0x378], R3 ;  /* 0x00037803000085a7 */ /* 0x000ee400080010ff */
[----:B---3--:R-:W-:Y:S05]  /*9cd0*/  @!P0 BRA `(.L_x_274) ;  /* 0xfffffffc00f08947 */ /* 0x008fea000383ffff */
[----:B------:R-:W-:Y:S05]  /*9ce0*/  BRA `(.L_x_121) ;  /* 0xffffffc000e47947 */ /* 0x000fea000383ffff */
.L_x_125:
[----:B------:R-:W-:Y:S07]  /*9cf0*/  MOV R3, UR6 ;  /* 0x0000000600037c02 */ /* 0x000fee0008000f00 */
.L_x_275:
[----:B-1----:R1:W2:Y:S02]  /*9d00*/  SYNCS.PHASECHK.TRANS64.TRYWAIT P2, [R3+URZ+0x368], R26 ;  /* 0x0003681a030075a7 */ /* 0x0022a400080411ff */
[----:B--2---:R-:W-:Y:S05]  /*9d10*/  @!P2 NANOSLEEP.SYNCS 0x989680 ;  /* 0x009896800000a95d */ /* 0x004fea0003900000 */
[----:B------:R-:W2:Y:S02]  /*9d20*/  @!P2 SYNCS.PHASECHK.TRANS64 P2, [R3+URZ+0x368], R26 ;  /* 0x0003681a0300a5a7 */ /* 0x000ea400080410ff */
[----:B--2---:R-:W-:Y:S05]  /*9d30*/  @!P2 BRA `(.L_x_275) ;  /* 0xfffffffc00f0a947 */ /* 0x004fea000383ffff */
[----:B------:R-:W-:Y:S05]  /*9d40*/  BRA `(.L_x_276) ;  /* 0xffffffc400787947 */ /* 0x000fea000383ffff */
.L_x_128:
[----:B--2---:R2:W1:Y:S02]  /*9d50*/  SYNCS.PHASECHK.TRANS64.TRYWAIT P0, [R0+URZ+0x380], R3 ;  /* 0x00038003000075a7 */ /* 0x00446400080011ff */
[----:B-1----:R-:W-:Y:S05]  /*9d60*/  @!P0 NANOSLEEP.SYNCS 0x989680 ;  /* 0x009896800000895d */ /* 0x002fea0003900000 */
[----:B------:R-:W1:Y:S02]  /*9d70*/  @!P0 SYNCS.PHASECHK.TRANS64 P0, [R0+URZ+0x380], R3 ;  /* 0x00038003000085a7 */ /* 0x000e6400080010ff */
[----:B-1----:R-:W-:Y:S05]  /*9d80*/  @!P0 BRA `(.L_x_128) ;  /* 0xfffffffc00f08947 */ /* 0x002fea000383ffff */
[----:B------:R-:W-:Y:S05]  /*9d90*/  BRA `(.L_x_277) ;  /* 0xffffffc800d47947 */ /* 0x000fea000383ffff */
.L_x_139:
[----:B-1----:R-:W-:Y:S04]  /*9da0*/  MOV R0, UR43 ;  /* 0x0000002b00007c02 */ /* 0x002fe80008000f00 */
[----:B------:R1:W2:Y:S03]  /*9db0*/  SYNCS.PHASECHK.TRANS64.TRYWAIT P1, [R0+URZ+0x360], R3 ;  /* 0x00036003000075a7 */ /* 0x0002a600080211ff */
[----:B--2---:R-:W-:Y:S05]  /*9dc0*/  @!P1 NANOSLEEP.SYNCS 0x989680 ;  /* 0x009896800000995d */ /* 0x004fea0003900000 */
[----:B------:R-:W2:Y:S02]  /*9dd0*/  @!P1 SYNCS.PHASECHK.TRANS64 P1, [R0+URZ+0x360], R3 ;  /* 0x00036003000095a7 */ /* 0x000ea400080210ff */
[----:B--2---:R-:W-:Y:S05]  /*9de0*/  @!P1 BRA `(.L_x_139) ;  /* 0xfffffffc00ec9947 */ /* 0x004fea000383ffff */
[----:B------:R-:W-:Y:S05]  /*9df0*/  BRA `(.L_x_138) ;  /* 0xffffffd400c87947 */ /* 0x000fea000383ffff */
.L_x_141:
[----:B-1----:R1:W4:Y:S02]  /*9e00*/  SYNCS.PHASECHK.TRANS64.TRYWAIT P1, [R92+URZ+0x3a0], R7 ;  /* 0x0003a0075c0075a7 */ /* 0x00232400080211ff */
[----:B----4-:R-:W-:Y:S05]  /*9e10*/  @!P1 NANOSLEEP.SYNCS 0x989680 ;  /* 0x009896800000995d */ /* 0x010fea0003900000 */
[----:B------:R-:W4:Y:S02]  /*9e20*/  @!P1 SYNCS.PHASECHK.TRANS64 P1, [R92+URZ+0x3a0], R7 ;  /* 0x0003a0075c0095a7 */ /* 0x000f2400080210ff */
[----:B----4-:R-:W-:Y:S05]  /*9e30*/  @!P1 BRA `(.L_x_141) ;  /* 0xfffffffc00f09947 */ /* 0x010fea000383ffff */
[----:B------:R-:W-:Y:S05]  /*9e40*/  BRA `(.L_x_140) ;  /* 0xffffffd800047947 */ /* 0x000fea000383ffff */
        .weak           $__internal_0_$__cuda_sm10x_tcgen05_guardrail_trap_col_being_dealloced_not_returned_by_alloc
        .type           $__internal_0_$__cuda_sm10x_tcgen05_guardrail_trap_col_being_dealloced_not_returned_by_alloc,@function
        .size           $__internal_0_$__cuda_sm10x_tcgen05_guardrail_trap_col_being_dealloced_not_returned_by_alloc,($__internal_1_$__cuda_sm10x_tcgen05_guardrail_trap_phase_invalid_during_alloc - $__internal_0_$__cuda_sm10x_tcgen05_guardrail_trap_col_being_dealloced_not_returned_by_alloc)
$__internal_0_$__cuda_sm10x_tcgen05_guardrail_trap_col_being_dealloced_not_returned_by_alloc:
[----:B------:R-:W-:Y:S05]  /*9e50*/  BPT.TRAP 0x1 ;  /* 0x000000040000795c */ /* 0x000fea0000300000 */
[----:B------:R-:W-:-:S04]  /*9e60*/  HFMA2 R3, -RZ, RZ, 0, 0 ;  /* 0x00000000ff037431 */ /* 0x000fc800000001ff */
[----:B------:R-:W-:Y:S05]  /*9e70*/  RET.REL.NODEC R2 `(_ZN7cutlass13device_kernelINS_4gemm6kernel13GemmUniversalIN4cute5tupleIJiiiiEEENS1_10collective13CollectiveMmaINS1_35MainloopSm100TmaUmmaWarpSpecializedILi54ELi2ELi4ENS5_IJNS4_1CILi1EEESB_SB_EEEEENS5_IJNSA_ILi64EEESE_NSA_ILi32EEEEEEaNS5_IJSB_llEEEaNS5_IJlSB_lEEENS4_8TiledMMAINS4_8MMA_AtomIJNS4_15SM100_MMA_S8_SSIaaiLi64ELi64ELNS4_4UMMA5MajorE1ELSN_0ELNSM_8SaturateE0EEEEEENS4_6LayoutISC_NS5_IJNSA_ILi0EEESS_SS_EEEEENS5_IJNS4_10UnderscoreESV_SV_EEEEENS4_13SM90_TMA_LOADENS4_14ComposedLayoutINS4_7SwizzleILi2ELi4ELi3EEENS4_18smem_ptr_flag_bitsILi8EEENSR_INS5_IJSE_NSA_ILi8EEEEEENS5_IJSB_SE_EEEEEEEvNS4_8identityESY_NSZ_INS10_ILi1ELi4ELi3EEES13_NSR_INS5_IJS14_SF_EEENS5_IJSF_SB_EEEEEEEvS19_EENS_8epilogue10collective18CollectiveEpilogueINS1G_23Sm100TmaWarpSpecializedILi1ELi1ELi32ELb0ELb0EEEJSG_NS5_IJNSR_ISE_SB_EES1L_EEEaSI_aSI_NS1G_6fusion15FusionCallbacksIS1K_NS1N_17LinearCombinationIaiaiLNS_15FloatRoundStyleE2EEESG_S1M_JEEENS4_5SM1004TMEM4LOAD26SM100_TMEM_LOAD_16dp32b32xESY_NSZ_IS11_S13_NSR_INS5_IJS14_SE_EEENS5_IJSE_SB_EEEEEEENS4_39AutoVectorizingCopyWithAssumedAlignmentILi128EEENS4_14SM90_TMA_STOREES20_S22_S22_EEEvvEEEEvNT_6ParamsE) ;  /* 0xffffff6002607950 */ /* 0x000fea0003c3ffff */
        .weak           $__internal_1_$__cuda_sm10x_tcgen05_guardrail_trap_phase_invalid_during_alloc
        .type           $__internal_1_$__cuda_sm10x_tcgen05_guardrail_trap_phase_invalid_during_alloc,@function
        .size           $__internal_1_$__cuda_sm10x_tcgen05_guardrail_trap_phase_invalid_during_alloc,($__internal_2_$__cuda_sm10x_tcgen05_guardrail_trap_unallocated_columns_being_dealloced - $__internal_1_$__cuda_sm10x_tcgen05_guardrail_trap_phase_invalid_during_alloc)
$__internal_1_$__cuda_sm10x_tcgen05_guardrail_trap_phase_invalid_during_alloc:
[----:B------:R-:W-:Y:S05]  /*9e80*/  BPT.TRAP 0x1 ;  /* 0x000000040000795c */ /* 0x000fea0000300000 */
[----:B------:R-:W-:-:S04]  /*9e90*/  MOV R3, 0x0 ;  /* 0x0000000000037802 */ /* 0x000fc80000000f00 */
[----:B------:R-:W-:Y:S05]  /*9ea0*/  RET.REL.NODEC R2 `(_ZN7cutlass13device_kernelINS_4gemm6kernel13GemmUniversalIN4cute5tupleIJiiiiEEENS1_10collective13CollectiveMmaINS1_35MainloopSm100TmaUmmaWarpSpecializedILi54ELi2ELi4ENS5_IJNS4_1CILi1EEESB_SB_EEEEENS5_IJNSA_ILi64EEESE_NSA_ILi32EEEEEEaNS5_IJSB_llEEEaNS5_IJlSB_lEEENS4_8TiledMMAINS4_8MMA_AtomIJNS4_15SM100_MMA_S8_SSIaaiLi64ELi64ELNS4_4UMMA5MajorE1ELSN_0ELNSM_8SaturateE0EEEEEENS4_6LayoutISC_NS5_IJNSA_ILi0EEESS_SS_EEEEENS5_IJNS4_10UnderscoreESV_SV_EEEEENS4_13SM90_TMA_LOADENS4_14ComposedLayoutINS4_7SwizzleILi2ELi4ELi3EEENS4_18smem_ptr_flag_bitsILi8EEENSR_INS5_IJSE_NSA_ILi8EEEEEENS5_IJSB_SE_EEEEEEEvNS4_8identityESY_NSZ_INS10_ILi1ELi4ELi3EEES13_NSR_INS5_IJS14_SF_EEENS5_IJSF_SB_EEEEEEEvS19_EENS_8epilogue10collective18CollectiveEpilogueINS1G_23Sm100TmaWarpSpecializedILi1ELi1ELi32ELb0ELb0EEEJSG_NS5_IJNSR_ISE_SB_EES1L_EEEaSI_aSI_NS1G_6fusion15FusionCallbacksIS1K_NS1N_17LinearCombinationIaiaiLNS_15FloatRoundStyleE2EEESG_S1M_JEEENS4_5SM1004TMEM4LOAD26SM100_TMEM_LOAD_16dp32b32xESY_NSZ_IS11_S13_NSR_INS5_IJS14_SE_EEENS5_IJSE_SB_EEEEEEENS4_39AutoVectorizingCopyWithAssumedAlignmentILi128EEENS4_14SM90_TMA_STOREES20_S22_S22_EEEvvEEEEvNT_6ParamsE) ;  /* 0xffffff6002547950 */ /* 0x000fea0003c3ffff */
        .weak           $__internal_2_$__cuda_sm10x_tcgen05_guardrail_trap_unallocated_columns_being_dealloced
        .type           $__internal_2_$__cuda_sm10x_tcgen05_guardrail_trap_unallocated_columns_being_dealloced,@function
        .size           $__internal_2_$__cuda_sm10x_tcgen05_guardrail_trap_unallocated_columns_being_dealloced,(.L_x_279 - $__internal_2_$__cuda_sm10x_tcgen05_guardrail_trap_unallocated_columns_being_dealloced)
$__internal_2_$__cuda_sm10x_tcgen05_guardrail_trap_unallocated_columns_being_dealloced:
[----:B------:R-:W-:Y:S05]  /*9eb0*/  BPT.TRAP 0x1 ;  /* 0x000000040000795c */ /* 0x000fea0000300000 */
[----:B------:R-:W-:-:S04]  /*9ec0*/  HFMA2 R3, -RZ, RZ, 0, 0 ;  /* 0x00000000ff037431 */ /* 0x000fc800000001ff */
[----:B------:R-:W-:Y:S05]  /*9ed0*/  RET.REL.NODEC R2 `(_ZN7cutlass13device_kernelINS_4gemm6kernel13GemmUniversalIN4cute5tupleIJiiiiEEENS1_10collective13CollectiveMmaINS1_35MainloopSm100TmaUmmaWarpSpecializedILi54ELi2ELi4ENS5_IJNS4_1CILi1EEESB_SB_EEEEENS5_IJNSA_ILi64EEESE_NSA_ILi32EEEEEEaNS5_IJSB_llEEEaNS5_IJlSB_lEEENS4_8TiledMMAINS4_8MMA_AtomIJNS4_15SM100_MMA_S8_SSIaaiLi64ELi64ELNS4_4UMMA5MajorE1ELSN_0ELNSM_8SaturateE0EEEEEENS4_6LayoutISC_NS5_IJNSA_ILi0EEESS_SS_EEEEENS5_IJNS4_10UnderscoreESV_SV_EEEEENS4_13SM90_TMA_LOADENS4_14ComposedLayoutINS4_7SwizzleILi2ELi4ELi3EEENS4_18smem_ptr_flag_bitsILi8EEENSR_INS5_IJSE_NSA_ILi8EEEEEENS5_IJSB_SE_EEEEEEEvNS4_8identityESY_NSZ_INS10_ILi1ELi4ELi3EEES13_NSR_INS5_IJS14_SF_EEENS5_IJSF_SB_EEEEEEEvS19_EENS_8epilogue10collective18CollectiveEpilogueINS1G_23Sm100TmaWarpSpecializedILi1ELi1ELi32ELb0ELb0EEEJSG_NS5_IJNSR_ISE_SB_EES1L_EEEaSI_aSI_NS1G_6fusion15FusionCallbacksIS1K_NS1N_17LinearCombinationIaiaiLNS_15FloatRoundStyleE2EEESG_S1M_JEEENS4_5SM1004TMEM4LOAD26SM100_TMEM_LOAD_16dp32b32xESY_NSZ_IS11_S13_NSR_INS5_IJS14_SE_EEENS5_IJSE_SB_EEEEEEENS4_39AutoVectorizingCopyWithAssumedAlignmentILi128EEENS4_14SM90_TMA_STOREES20_S22_S22_EEEvvEEEEvNT_6ParamsE) ;  /* 0xffffff6002487950 */ /* 0x000fea0003c3ffff */
.L_x_278:
[----:B------:R-:W-:-:S00]  /*9ee0*/  BRA `(.L_x_278) ;  /* 0xfffffffc00fc7947 */ /* 0x000fc0000383ffff */
[----:B------:R-:W-:-:S00]  /*9ef0*/  NOP ;  /* 0x0000000000007918 */ /* 0x000fc00000000000 */
        /* <DEDUP_REMOVED lines=8> */
.L_x_279:


//--------------------- .nv.global.init           --------------------------
	.section	.nv.global.init,"aw",@progbits
.nv.global.init:
	.type		$str$27,@object
	.size		$str$27,($str$28 - $str$27)
$str$27:
        /*0000*/ 	.byte	0x28, 0x61, 0x64, 0x64, 0x72, 0x65, 0x73, 0x73, 0x20, 0x26, 0x20, 0x6d, 0x61, 0x73, 0x6b, 0x29
        /*0010*/ 	.byte	0x20, 0x3d, 0x3d, 0x20, 0x30, 0x00
	.type		$str$28,@object
	.size		$str$28,($str$26 - $str$28)
$str$28:
        /*0016*/ 	.byte	0x2f, 0x74, 0x6d, 0x70, 0x2f, 0x63, 0x75, 0x74, 0x6c, 0x61, 0x73, 0x73, 0x5f, 0x73, 0x77, 0x65
        /*0026*/ 	.byte	0x65, 0x70, 0x5f, 0x73, 0x72, 0x63, 0x2f, 0x69, 0x6e, 0x63, 0x6c, 0x75, 0x64, 0x65, 0x2f, 0x63
        /*0036*/ 	.byte	0x75, 0x74, 0x65, 0x2f, 0x70, 0x6f, 0x69, 0x6e, 0x74, 0x65, 0x72, 0x5f, 0x66, 0x6c, 0x61, 0x67
        /*0046*/ 	.byte	0x67, 0x65, 0x64, 0x2e, 0x68, 0x70, 0x70, 0x00
	.type		$str$26,@object
	.size		$str$26,($str$25 - $str$26)
$str$26:
        /*004e*/ 	.byte	0x2f, 0x74, 0x6d, 0x70, 0x2f, 0x63, 0x75, 0x74, 0x6c, 0x61, 0x73, 0x73, 0x5f, 0x73, 0x77, 0x65
        /*005e*/ 	.byte	0x65, 0x70, 0x5f, 0x73, 0x72, 0x63, 0x2f, 0x69, 0x6e, 0x63, 0x6c, 0x75, 0x64, 0x65, 0x2f, 0x63
        /*006e*/ 	.byte	0x75, 0x74, 0x65, 0x2f, 0x61, 0x74, 0x6f, 0x6d, 0x2f, 0x63, 0x6f, 0x70, 0x79, 0x5f, 0x74, 0x72
        /*007e*/ 	.byte	0x61, 0x69, 0x74, 0x73, 0x5f, 0x73, 0x6d, 0x31, 0x30, 0x30, 0x2e, 0x68, 0x70, 0x70, 0x00
	.type		$str$25,@object
	.size		$str$25,(__unnamed_1 - $str$25)
$str$25:
        /*008d*/ 	.byte	0x28, 0x28, 0x75, 0x69, 0x6e, 0x74, 0x33, 0x32, 0x5f, 0x74, 0x28, 0x74, 0x68, 0x72, 0x65, 0x61
        /*009d*/ 	.byte	0x64, 0x49, 0x64, 0x78, 0x2e, 0x78, 0x29, 0x20, 0x2f, 0x20, 0x33, 0x32, 0x29, 0x20, 0x25, 0x20
        /*00ad*/ 	.byte	0x34, 0x29, 0x20, 0x3d, 0x3d, 0x20, 0x28, 0x28, 0x28, 0x74, 0x6d, 0x65, 0x6d, 0x5f, 0x61, 0x64
        /*00bd*/ 	.byte	0x64, 0x72, 0x20, 0x3e, 0x3e, 0x20, 0x31, 0x36, 0x29, 0x20, 0x2f, 0x20, 0x33, 0x32, 0x29, 0x20
        /*00cd*/ 	.byte	0x25, 0x20, 0x34, 0x29, 0x00
	.type		__unnamed_1,@object
	.size		__unnamed_1,(__unnamed_2 - __unnamed_1)
__unnamed_1:
        /*00d2*/ 	.byte	0x61, 0x75, 0x74, 0x6f, 0x20, 0x63, 0x75, 0x74, 0x65, 0x3a, 0x3a, 0x61, 0x73, 0x5f, 0x70, 0x6f
        /* <DEDUP_REMOVED lines=24> */
        /*0262*/ 	.byte	0x00
	.type		__unnamed_2,@object
	.size		__unnamed_2,(.L_2 - __unnamed_2)
__unnamed_2:
        /* <DEDUP_REMOVED lines=41> */
.L_2:


//--------------------- .nv.shared._ZN7cutlass13device_kernelINS_4gemm6kernel13GemmUniversalIN4cute5tupleIJiiiiEEENS1_10collective13CollectiveMmaINS1_35MainloopSm100TmaUmmaWarpSpecializedILi54ELi2ELi4ENS5_IJNS4_1CILi1EEESB_SB_EEEEENS5_IJNSA_ILi64EEESE_NSA_ILi32EEEEEEaNS5_IJSB_llEEEaNS5_IJlSB_lEEENS4_8TiledMMAINS4_8MMA_AtomIJNS4_15SM100_MMA_S8_SSIaaiLi64ELi64ELNS4_4UMMA5MajorE1ELSN_0ELNSM_8SaturateE0EEEEEENS4_6LayoutISC_NS5_IJNSA_ILi0EEESS_SS_EEEEENS5_IJNS4_10UnderscoreESV_SV_EEEEENS4_13SM90_TMA_LOADENS4_14ComposedLayoutINS4_7SwizzleILi2ELi4ELi3EEENS4_18smem_ptr_flag_bitsILi8EEENSR_INS5_IJSE_NSA_ILi8EEEEEENS5_IJSB_SE_EEEEEEEvNS4_8identityESY_NSZ_INS10_ILi1ELi4ELi3EEES13_NSR_INS5_IJS14_SF_EEENS5_IJSF_SB_EEEEEEEvS19_EENS_8epilogue10collective18CollectiveEpilogueINS1G_23Sm100TmaWarpSpecializedILi1ELi1ELi32ELb0ELb0EEEJSG_NS5_IJNSR_ISE_SB_EES1L_EEEaSI_aSI_NS1G_6fusion15FusionCallbacksIS1K_NS1N_17LinearCombinationIaiaiLNS_15FloatRoundStyleE2EEESG_S1M_JEEENS4_5SM1004TMEM4LOAD26SM100_TMEM_LOAD_16dp32b32xESY_NSZ_IS11_S13_NSR_INS5_IJS14_SE_EEENS5_IJSE_SB_EEEEEEENS4_39AutoVectorizingCopyWithAssumedAlignmentILi128EEENS4_14SM90_TMA_STOREES20_S22_S22_EEEvvEEEEvNT_6ParamsE --------------------------
	.section	.nv.shared._ZN7cutlass13device_kernelINS_4gemm6kernel13GemmUniversalIN4cute5tupleIJiiiiEEENS1_10collective13CollectiveMmaINS1_35MainloopSm100TmaUmmaWarpSpecializedILi54ELi2ELi4ENS5_IJNS4_1CILi1EEESB_SB_EEEEENS5_IJNSA_ILi64EEESE_NSA_ILi32EEEEEEaNS5_IJSB_llEEEaNS5_IJlSB_lEEENS4_8TiledMMAINS4_8MMA_AtomIJNS4_15SM100_MMA_S8_SSIaaiLi64ELi64ELNS4_4UMMA5MajorE1ELSN_0ELNSM_8SaturateE0EEEEEENS4_6LayoutISC_NS5_IJNSA_ILi0EEESS_SS_EEEEENS5_IJNS4_10UnderscoreESV_SV_EEEEENS4_13SM90_TMA_LOADENS4_14ComposedLayoutINS4_7SwizzleILi2ELi4ELi3EEENS4_18smem_ptr_flag_bitsILi8EEENSR_INS5_IJSE_NSA_ILi8EEEEEENS5_IJSB_SE_EEEEEEEvNS4_8identityESY_NSZ_INS10_ILi1ELi4ELi3EEES13_NSR_INS5_IJS14_SF_EEENS5_IJSF_SB_EEEEEEEvS19_EENS_8epilogue10collective18CollectiveEpilogueINS1G_23Sm100TmaWarpSpecializedILi1ELi1ELi32ELb0ELb0EEEJSG_NS5_IJNSR_ISE_SB_EES1L_EEEaSI_aSI_NS1G_6fusion15FusionCallbacksIS1K_NS1N_17LinearCombinationIaiaiLNS_15FloatRoundStyleE2EEESG_S1M_JEEENS4_5SM1004TMEM4LOAD26SM100_TMEM_LOAD_16dp32b32xESY_NSZ_IS11_S13_NSR_INS5_IJS14_SE_EEENS5_IJSE_SB_EEEEEEENS4_39AutoVectorizingCopyWithAssumedAlignmentILi128EEENS4_14SM90_TMA_STOREES20_S22_S22_EEEvvEEEEvNT_6ParamsE,"aw",@nobits
	.sectionflags	@""
	.align	16
	.zero		1024


//--------------------- .nv.shared.reserved.0     --------------------------
	.section	.nv.shared.reserved.0,"aw",@nobits
	.weak		__nv_reservedSMEM_offset_0_alias
	.size		__nv_reservedSMEM_offset_0_alias, 0, 64
	.other		__nv_reservedSMEM_offset_0_alias,@"STO_CUDA_RESERVED_SHARED STV_DEFAULT"
__nv_reservedSMEM_offset_0_alias:
	.zero		0
.nv.shared.reserved.0:
	.zero		64
	.weak		__nv_reservedSMEM_tcgen05_partition
	.type		__nv_reservedSMEM_tcgen05_partition,@object
	.size		__nv_reservedSMEM_tcgen05_partition,(.L_0 - __nv_reservedSMEM_tcgen05_partition)
__nv_reservedSMEM_tcgen05_partition:
	.zero		32
.L_0:


//--------------------- .nv.global                --------------------------
	.section	.nv.global,"aw",@nobits
.nv.global:
	.type		_ZN40_INTERNAL_b7f93ad2_4_k_cu_70e5fa9e_402004cute1_E,@object
	.size		_ZN40_INTERNAL_b7f93ad2_4_k_cu_70e5fa9e_402004cute1_E,(_ZN40_INTERNAL_b7f93ad2_4_k_cu_70e5fa9e_402004cuda3std3__45__cpo6cbeginE - _ZN40_INTERNAL_b7f93ad2_4_k_cu_70e5fa9e_402004cute1_E)
_ZN40_INTERNAL_b7f93ad2_4_k_cu_70e5fa9e_402004cute1_E:
	.zero		1
	.type		_ZN40_INTERNAL_b7f93ad2_4_k_cu_70e5fa9e_402004cuda3std3__45__cpo6cbeginE,@object
	.size		_ZN40_INTERNAL_b7f93ad2_4_k_cu_70e5fa9e_402004cuda3std3__45__cpo6cbeginE,(_ZN40_INTERNAL_b7f93ad2_4_k_cu_70e5fa9e_402004cuda3std3__48in_placeE - _ZN40_INTERNAL_b7f93ad2_4_k_cu_70e5fa9e_402004cuda3std3__45__cpo6cbeginE)
_ZN40_INTERNAL_b7f93ad2_4_k_cu_70e5fa9e_402004cuda3std3__45__cpo6cbeginE:
	.zero		1
	.type		_ZN40_INTERNAL_b7f93ad2_4_k_cu_70e5fa9e_402004cuda3std3__48in_placeE,@object
	.size		_ZN40_INTERNAL_b7f93ad2_4_k_cu_70e5fa9e_402004cuda3std3__48in_placeE,(_ZN40_INTERNAL_b7f93ad2_4_k_cu_70e5fa9e_402004cuda3std6ranges3__45__cpo9iter_moveE - _ZN40_INTERNAL_b7f93ad2_4_k_cu_70e5fa9e_402004cuda3std3__48in_placeE)
_ZN40_INTERNAL_b7f93ad2_4_k_cu_70e5fa9e_402004cuda3std3__48in_placeE:
	.zero		1
	.type		_ZN40_INTERNAL_b7f93ad2_4_k_cu_70e5fa9e_402004cuda3std6ranges3__45__cpo9iter_moveE,@object
	.size		_ZN40_INTERNAL_b7f93ad2_4_k_cu_70e5fa9e_402004cuda3std6ranges3__45__cpo9iter_moveE,(_ZN40_INTERNAL_b7f93ad2_4_k_cu_70e5fa9e_402004cuda3std3__45__cpo5beginE - _ZN40_INTERNAL_b7f93ad2_4_k_cu_70e5fa9e_402004cuda3std6ranges3__45__cpo9iter_moveE)
_ZN40_INTERNAL_b7f93ad2_4_k_cu_70e5fa9e_402004cuda3std6ranges3__45__cpo9iter_moveE:
	.zero		1
	.type		_ZN40_INTERNAL_b7f93ad2_4_k_cu_70e5fa9e_402004cuda3std3__45__cpo5beginE,@object
	.size		_ZN40_INTERNAL_b7f93ad2_4_k_cu_70e5fa9e_402004cuda3std3__45__cpo5beginE,(_ZN40_INTERNAL_b7f93ad2_4_k_cu_70e5fa9e_402004cuda3std3__442_GLOBAL__N__b7f93ad2_4_k_cu_70e5fa9e_402006ignoreE - _ZN40_INTERNAL_b7f93ad2_4_k_cu_70e5fa9e_402004cuda3std3__45__cpo5beginE)
_ZN40_INTERNAL_b7f93ad2_4_k_cu_70e5fa9e_402004cuda3std3__45__cpo5beginE:
	.zero		1
	.type		_ZN40_INTERNAL_b7f93ad2_4_k_cu_70e5fa9e_402004cuda3std3__442_GLOBAL__N__b7f93ad2_4_k_cu_70e5fa9e_402006ignoreE,@object
	.size		_ZN40_INTERNAL_b7f93ad2_4_k_cu_70e5fa9e_402004cuda3std3__442_GLOBAL__N__b7f93ad2_4_k_cu_70e5fa9e_402006ignoreE,(_ZN40_INTERNAL_b7f93ad2_4_k_cu_70e5fa9e_402004cute7productE - _ZN40_INTERNAL_b7f93ad2_4_k_cu_70e5fa9e_402004cuda3std3__442_GLOBAL__N__b7f93ad2_4_k_cu_70e5fa9e_402006ignoreE)
_ZN40_INTERNAL_b7f93ad2_4_k_cu_70e5fa9e_402004cuda3std3__442_GLOBAL__N__b7f93ad2_4_k_cu_70e5fa9e_402006ignoreE:
	.zero		1
	.type		_ZN40_INTERNAL_b7f93ad2_4_k_cu_70e5fa9e_402004cute7productE,@object
	.size		_ZN40_INTERNAL_b7f93ad2_4_k_cu_70e5fa9e_402004cute7productE,(_ZN40_INTERNAL_b7f93ad2_4_k_cu_70e5fa9e_402004cuda3std3__45__cpo3endE - _ZN40_INTERNAL_b7f93ad2_4_k_cu_70e5fa9e_402004cute7productE)
_ZN40_INTERNAL_b7f93ad2_4_k_cu_70e5fa9e_402004cute7productE:
	.zero		1
	.type		_ZN40_INTERNAL_b7f93ad2_4_k_cu_70e5fa9e_402004cuda3std3__45__cpo3endE,@object
	.size		_ZN40_INTERNAL_b7f93ad2_4_k_cu_70e5fa9e_402004cuda3std3__45__cpo3endE,(_ZN40_INTERNAL_b7f93ad2_4_k_cu_70e5fa9e_402004cuda3std3__419piecewise_constructE - _ZN40_INTERNAL_b7f93ad2_4_k_cu_70e5fa9e_402004cuda3std3__45__cpo3endE)
_ZN40_INTERNAL_b7f93ad2_4_k_cu_70e5fa9e_402004cuda3std3__45__cpo3endE:
	.zero		1
	.type		_ZN40_INTERNAL_b7f93ad2_4_k_cu_70e5fa9e_402004cuda3std3__419piecewise_constructE,@object
	.size		_ZN40_INTERNAL_b7f93ad2_4_k_cu_70e5fa9e_402004cuda3std3__419piecewise_constructE,(_ZN40_INTERNAL_b7f93ad2_4_k_cu_70e5fa9e_402004cuda3std3__45__cpo4cendE - _ZN40_INTERNAL_b7f93ad2_4_k_cu_70e5fa9e_402004cuda3std3__419piecewise_constructE)
_ZN40_INTERNAL_b7f93ad2_4_k_cu_70e5fa9e_402004cuda3std3__419piecewise_constructE:
	.zero		1
	.type		_ZN40_INTERNAL_b7f93ad2_4_k_cu_70e5fa9e_402004cuda3std3__45__cpo4cendE,@object
	.size		_ZN40_INTERNAL_b7f93ad2_4_k_cu_70e5fa9e_402004cuda3std3__45__cpo4cendE,(_ZN40_INTERNAL_b7f93ad2_4_k_cu_70e5fa9e_402004cuda3std6ranges3__45__cpo4swapE - _ZN40_INTERNAL_b7f93ad2_4_k_cu_70e5fa9e_402004cuda3std3__45__cpo4cendE)
_ZN40_INTERNAL_b7f93ad2_4_k_cu_70e5fa9e_402004cuda3std3__45__cpo4cendE:
	.zero		1
	.type		_ZN40_INTERNAL_b7f93ad2_4_k_cu_70e5fa9e_402004cuda3std6ranges3__45__cpo4swapE,@object
	.size		_ZN40_INTERNAL_b7f93ad2_4_k_cu_70e5fa9e_402004cuda3std6ranges3__45__cpo4swapE,(.L_10 - _ZN40_INTERNAL_b7f93ad2_4_k_cu_70e5fa9e_402004cuda3std6ranges3__45__cpo4swapE)
_ZN40_INTERNAL_b7f93ad2_4_k_cu_70e5fa9e_402004cuda3std6ranges3__45__cpo4swapE:
	.zero		1
.L_10:


//--------------------- .nv.constant0._ZN7cutlass13device_kernelINS_4gemm6kernel13GemmUniversalIN4cute5tupleIJiiiiEEENS1_10collective13CollectiveMmaINS1_35MainloopSm100TmaUmmaWarpSpecializedILi54ELi2ELi4ENS5_IJNS4_1CILi1EEESB_SB_EEEEENS5_IJNSA_ILi64EEESE_NSA_ILi32EEEEEEaNS5_IJSB_llEEEaNS5_IJlSB_lEEENS4_8TiledMMAINS4_8MMA_AtomIJNS4_15SM100_MMA_S8_SSIaaiLi64ELi64ELNS4_4UMMA5MajorE1ELSN_0ELNSM_8SaturateE0EEEEEENS4_6LayoutISC_NS5_IJNSA_ILi0EEESS_SS_EEEEENS5_IJNS4_10UnderscoreESV_SV_EEEEENS4_13SM90_TMA_LOADENS4_14ComposedLayoutINS4_7SwizzleILi2ELi4ELi3EEENS4_18smem_ptr_flag_bitsILi8EEENSR_INS5_IJSE_NSA_ILi8EEEEEENS5_IJSB_SE_EEEEEEEvNS4_8identityESY_NSZ_INS10_ILi1ELi4ELi3EEES13_NSR_INS5_IJS14_SF_EEENS5_IJSF_SB_EEEEEEEvS19_EENS_8epilogue10collective18CollectiveEpilogueINS1G_23Sm100TmaWarpSpecializedILi1ELi1ELi32ELb0ELb0EEEJSG_NS5_IJNSR_ISE_SB_EES1L_EEEaSI_aSI_NS1G_6fusion15FusionCallbacksIS1K_NS1N_17LinearCombinationIaiaiLNS_15FloatRoundStyleE2EEESG_S1M_JEEENS4_5SM1004TMEM4LOAD26SM100_TMEM_LOAD_16dp32b32xESY_NSZ_IS11_S13_NSR_INS5_IJS14_SE_EEENS5_IJSE_SB_EEEEEEENS4_39AutoVectorizingCopyWithAssumedAlignmentILi128EEENS4_14SM90_TMA_STOREES20_S22_S22_EEEvvEEEEvNT_6ParamsE --------------------------
	.section	.nv.constant0._ZN7cutlass13device_kernelINS_4gemm6kernel13GemmUniversalIN4cute5tupleIJiiiiEEENS1_10collective13CollectiveMmaINS1_35MainloopSm100TmaUmmaWarpSpecializedILi54ELi2ELi4ENS5_IJNS4_1CILi1EEESB_SB_EEEEENS5_IJNSA_ILi64EEESE_NSA_ILi32EEEEEEaNS5_IJSB_llEEEaNS5_IJlSB_lEEENS4_8TiledMMAINS4_8MMA_AtomIJNS4_15SM100_MMA_S8_SSIaaiLi64ELi64ELNS4_4UMMA5MajorE1ELSN_0ELNSM_8SaturateE0EEEEEENS4_6LayoutISC_NS5_IJNSA_ILi0EEESS_SS_EEEEENS5_IJNS4_10UnderscoreESV_SV_EEEEENS4_13SM90_TMA_LOADENS4_14ComposedLayoutINS4_7SwizzleILi2ELi4ELi3EEENS4_18smem_ptr_flag_bitsILi8EEENSR_INS5_IJSE_NSA_ILi8EEEEEENS5_IJSB_SE_EEEEEEEvNS4_8identityESY_NSZ_INS10_ILi1ELi4ELi3EEES13_NSR_INS5_IJS14_SF_EEENS5_IJSF_SB_EEEEEEEvS19_EENS_8epilogue10collective18CollectiveEpilogueINS1G_23Sm100TmaWarpSpecializedILi1ELi1ELi32ELb0ELb0EEEJSG_NS5_IJNSR_ISE_SB_EES1L_EEEaSI_aSI_NS1G_6fusion15FusionCallbacksIS1K_NS1N_17LinearCombinationIaiaiLNS_15FloatRoundStyleE2EEESG_S1M_JEEENS4_5SM1004TMEM4LOAD26SM100_TMEM_LOAD_16dp32b32xESY_NSZ_IS11_S13_NSR_INS5_IJS14_SE_EEENS5_IJSE_SB_EEEEEEENS4_39AutoVectorizingCopyWithAssumedAlignmentILi128EEENS4_14SM90_TMA_STOREES20_S22_S22_EEEvvEEEEvNT_6ParamsE,"a",@progbits
	.sectionflags	@""
	.align	4
.nv.constant0._ZN7cutlass13device_kernelINS_4gemm6kernel13GemmUniversalIN4cute5tupleIJiiiiEEENS1_10collective13CollectiveMmaINS1_35MainloopSm100TmaUmmaWarpSpecializedILi54ELi2ELi4ENS5_IJNS4_1CILi1EEESB_SB_EEEEENS5_IJNSA_ILi64EEESE_NSA_ILi32EEEEEEaNS5_IJSB_llEEEaNS5_IJlSB_lEEENS4_8TiledMMAINS4_8MMA_AtomIJNS4_15SM100_MMA_S8_SSIaaiLi64ELi64ELNS4_4UMMA5MajorE1ELSN_0ELNSM_8SaturateE0EEEEEENS4_6LayoutISC_NS5_IJNSA_ILi0EEESS_SS_EEEEENS5_IJNS4_10UnderscoreESV_SV_EEEEENS4_13SM90_TMA_LOADENS4_14ComposedLayoutINS4_7SwizzleILi2ELi4ELi3EEENS4_18smem_ptr_flag_bitsILi8EEENSR_INS5_IJSE_NSA_ILi8EEEEEENS5_IJSB_SE_EEEEEEEvNS4_8identityESY_NSZ_INS10_ILi1ELi4ELi3EEES13_NSR_INS5_IJS14_SF_EEENS5_IJSF_SB_EEEEEEEvS19_EENS_8epilogue10collective18CollectiveEpilogueINS1G_23Sm100TmaWarpSpecializedILi1ELi1ELi32ELb0ELb0EEEJSG_NS5_IJNSR_ISE_SB_EES1L_EEEaSI_aSI_NS1G_6fusion15FusionCallbacksIS1K_NS1N_17LinearCombinationIaiaiLNS_15FloatRoundStyleE2EEESG_S1M_JEEENS4_5SM1004TMEM4LOAD26SM100_TMEM_LOAD_16dp32b32xESY_NSZ_IS11_S13_NSR_INS5_IJS14_SE_EEENS5_IJSE_SB_EEEEEEENS4_39AutoVectorizingCopyWithAssumedAlignmentILi128EEENS4_14SM90_TMA_STOREES20_S22_S22_EEEvvEEEEvNT_6ParamsE:
	.zero		2944


//--------------------- SYMBOLS --------------------------

	.type		.nv.reservedSmem.offset0,@object
	.size		.nv.reservedSmem.offset0,0x4
	.type		.nv.reservedSmem.cap,@object
	.size		.nv.reservedSmem.cap,0x4
	.type		__assertfail,@function
